//
// Generated by NVIDIA NVVM Compiler
//
// Compiler Build ID: CL-36424714
// Cuda compilation tools, release 13.0, V13.0.88
// Based on NVVM 20.0.0
//

.version 9.0
.target sm_100
.address_size 64

	// .globl	_Z16CudaBaselineCopyI6__halfLi4EEvPT_S2_
// _ZZ31CudaTransposeSharedIntermediateI6__halfLi1024ELi2048ELi32ELi0EEvPT_S2_E4tile has been demoted
// _ZZ31CudaTransposeSharedIntermediateI6__halfLi1024ELi2048ELi32ELi1EEvPT_S2_E4tile has been demoted

.visible .entry _Z16CudaBaselineCopyI6__halfLi4EEvPT_S2_(
	.param .u64 .ptr .align 1 _Z16CudaBaselineCopyI6__halfLi4EEvPT_S2__param_0,
	.param .u64 .ptr .align 1 _Z16CudaBaselineCopyI6__halfLi4EEvPT_S2__param_1
)
{
	.reg .b16 	%rs<5>;
	.reg .b32 	%r<10>;
	.reg .b64 	%rd<17>;

	ld.param.u64 	%rd1, [_Z16CudaBaselineCopyI6__halfLi4EEvPT_S2__param_0];
	ld.param.u64 	%rd2, [_Z16CudaBaselineCopyI6__halfLi4EEvPT_S2__param_1];
	mov.u32 	%r1, %tid.x;
	mov.u32 	%r2, %ctaid.x;
	mov.u32 	%r3, %ntid.x;
	cvta.to.global.u64 	%rd3, %rd1;
	cvta.to.global.u64 	%rd4, %rd2;
	mul.lo.s32 	%r4, %r2, %r3;
	shl.b32 	%r5, %r4, 2;
	add.s32 	%r6, %r5, %r1;
	mul.wide.u32 	%rd5, %r6, 2;
	add.s64 	%rd6, %rd4, %rd5;
	add.s64 	%rd7, %rd3, %rd5;
	ld.global.u16 	%rs1, [%rd7];
	st.global.u16 	[%rd6], %rs1;
	add.s32 	%r7, %r6, %r3;
	mul.wide.u32 	%rd8, %r7, 2;
	add.s64 	%rd9, %rd4, %rd8;
	add.s64 	%rd10, %rd3, %rd8;
	ld.global.u16 	%rs2, [%rd10];
	st.global.u16 	[%rd9], %rs2;
	add.s32 	%r8, %r7, %r3;
	mul.wide.u32 	%rd11, %r8, 2;
	add.s64 	%rd12, %rd4, %rd11;
	add.s64 	%rd13, %rd3, %rd11;
	ld.global.u16 	%rs3, [%rd13];
	st.global.u16 	[%rd12], %rs3;
	add.s32 	%r9, %r8, %r3;
	mul.wide.u32 	%rd14, %r9, 2;
	add.s64 	%rd15, %rd4, %rd14;
	add.s64 	%rd16, %rd3, %rd14;
	ld.global.u16 	%rs4, [%rd16];
	st.global.u16 	[%rd15], %rs4;
	ret;

}
	// .globl	_Z18CudaTransposeNaiveI6__halfLi1024ELi2048ELi4ELi1024EEvPT_S2_
.visible .entry _Z18CudaTransposeNaiveI6__halfLi1024ELi2048ELi4ELi1024EEvPT_S2_(
	.param .u64 .ptr .align 1 _Z18CudaTransposeNaiveI6__halfLi1024ELi2048ELi4ELi1024EEvPT_S2__param_0,
	.param .u64 .ptr .align 1 _Z18CudaTransposeNaiveI6__halfLi1024ELi2048ELi4ELi1024EEvPT_S2__param_1
)
{
	.reg .b16 	%rs<5>;
	.reg .b32 	%r<11>;
	.reg .b64 	%rd<9>;

	ld.param.u64 	%rd1, [_Z18CudaTransposeNaiveI6__halfLi1024ELi2048ELi4ELi1024EEvPT_S2__param_0];
	ld.param.u64 	%rd2, [_Z18CudaTransposeNaiveI6__halfLi1024ELi2048ELi4ELi1024EEvPT_S2__param_1];
	mov.u32 	%r1, %ctaid.x;
	shl.b32 	%r2, %r1, 10;
	mov.u32 	%r3, %tid.x;
	or.b32  	%r4, %r2, %r3;
	shl.b32 	%r5, %r4, 10;
	mov.u32 	%r6, %ctaid.y;
	shl.b32 	%r7, %r6, 2;
	cvta.to.global.u64 	%rd3, %rd1;
	cvta.to.global.u64 	%rd4, %rd2;
	add.s32 	%r8, %r5, %r7;
	mul.wide.s32 	%rd5, %r8, 2;
	add.s64 	%rd6, %rd4, %rd5;
	shl.b32 	%r9, %r6, 13;
	add.s32 	%r10, %r9, %r4;
	mul.wide.s32 	%rd7, %r10, 2;
	add.s64 	%rd8, %rd3, %rd7;
	ld.global.u16 	%rs1, [%rd8];
	st.global.u16 	[%rd6], %rs1;
	ld.global.u16 	%rs2, [%rd8+4096];
	st.global.u16 	[%rd6+2], %rs2;
	ld.global.u16 	%rs3, [%rd8+8192];
	st.global.u16 	[%rd6+4], %rs3;
	ld.global.u16 	%rs4, [%rd8+12288];
	st.global.u16 	[%rd6+6], %rs4;
	ret;

}
	// .globl	_Z31CudaTransposeSharedIntermediateI6__halfLi1024ELi2048ELi32ELi0EEvPT_S2_
.visible .entry _Z31CudaTransposeSharedIntermediateI6__halfLi1024ELi2048ELi32ELi0EEvPT_S2_(
	.param .u64 .ptr .align 1 _Z31CudaTransposeSharedIntermediateI6__halfLi1024ELi2048ELi32ELi0EEvPT_S2__param_0,
	.param .u64 .ptr .align 1 _Z31CudaTransposeSharedIntermediateI6__halfLi1024ELi2048ELi32ELi0EEvPT_S2__param_1
)
{
	.reg .b16 	%rs<65>;
	.reg .b32 	%r<16>;
	.reg .b32 	%f<65>;
	.reg .b64 	%rd<9>;
	// demoted variable
	.shared .align 4 .b8 _ZZ31CudaTransposeSharedIntermediateI6__halfLi1024ELi2048ELi32ELi0EEvPT_S2_E4tile[4096];
	ld.param.u64 	%rd1, [_Z31CudaTransposeSharedIntermediateI6__halfLi1024ELi2048ELi32ELi0EEvPT_S2__param_0];
	ld.param.u64 	%rd2, [_Z31CudaTransposeSharedIntermediateI6__halfLi1024ELi2048ELi32ELi0EEvPT_S2__param_1];
	mov.u32 	%r1, %ctaid.y;
	mov.u32 	%r2, %ctaid.x;
	shl.b32 	%r3, %r2, 5;
	mov.u32 	%r4, %tid.x;
	shl.b32 	%r5, %r1, 16;
	add.s32 	%r6, %r3, %r4;
	add.s32 	%r7, %r6, %r5;
	shl.b32 	%r8, %r4, 2;
	mov.u32 	%r9, _ZZ31CudaTransposeSharedIntermediateI6__halfLi1024ELi2048ELi32ELi0EEvPT_S2_E4tile;
	add.s32 	%r10, %r9, %r8;
	cvta.to.global.u64 	%rd3, %rd1;
	mul.wide.s32 	%rd4, %r7, 2;
	add.s64 	%rd5, %rd3, %rd4;
	ld.global.u16 	%rs1, [%rd5];
	// begin inline asm
	{  cvt.f32.f16 %f1, %rs1;}

	// end inline asm
	st.shared.f32 	[%r10], %f1;
	ld.global.u16 	%rs2, [%rd5+4096];
	// begin inline asm
	{  cvt.f32.f16 %f2, %rs2;}

	// end inline asm
	st.shared.f32 	[%r10+128], %f2;
	ld.global.u16 	%rs3, [%rd5+8192];
	// begin inline asm
	{  cvt.f32.f16 %f3, %rs3;}

	// end inline asm
	st.shared.f32 	[%r10+256], %f3;
	ld.global.u16 	%rs4, [%rd5+12288];
	// begin inline asm
	{  cvt.f32.f16 %f4, %rs4;}

	// end inline asm
	st.shared.f32 	[%r10+384], %f4;
	ld.global.u16 	%rs5, [%rd5+16384];
	// begin inline asm
	{  cvt.f32.f16 %f5, %rs5;}

	// end inline asm
	st.shared.f32 	[%r10+512], %f5;
	ld.global.u16 	%rs6, [%rd5+20480];
	// begin inline asm
	{  cvt.f32.f16 %f6, %rs6;}

	// end inline asm
	st.shared.f32 	[%r10+640], %f6;
	ld.global.u16 	%rs7, [%rd5+24576];
	// begin inline asm
	{  cvt.f32.f16 %f7, %rs7;}

	// end inline asm
	st.shared.f32 	[%r10+768], %f7;
	ld.global.u16 	%rs8, [%rd5+28672];
	// begin inline asm
	{  cvt.f32.f16 %f8, %rs8;}

	// end inline asm
	st.shared.f32 	[%r10+896], %f8;
	ld.global.u16 	%rs9, [%rd5+32768];
	// begin inline asm
	{  cvt.f32.f16 %f9, %rs9;}

	// end inline asm
	st.shared.f32 	[%r10+1024], %f9;
	ld.global.u16 	%rs10, [%rd5+36864];
	// begin inline asm
	{  cvt.f32.f16 %f10, %rs10;}

	// end inline asm
	st.shared.f32 	[%r10+1152], %f10;
	ld.global.u16 	%rs11, [%rd5+40960];
	// begin inline asm
	{  cvt.f32.f16 %f11, %rs11;}

	// end inline asm
	st.shared.f32 	[%r10+1280], %f11;
	ld.global.u16 	%rs12, [%rd5+45056];
	// begin inline asm
	{  cvt.f32.f16 %f12, %rs12;}

	// end inline asm
	st.shared.f32 	[%r10+1408], %f12;
	ld.global.u16 	%rs13, [%rd5+49152];
	// begin inline asm
	{  cvt.f32.f16 %f13, %rs13;}

	// end inline asm
	st.shared.f32 	[%r10+1536], %f13;
	ld.global.u16 	%rs14, [%rd5+53248];
	// begin inline asm
	{  cvt.f32.f16 %f14, %rs14;}

	// end inline asm
	st.shared.f32 	[%r10+1664], %f14;
	ld.global.u16 	%rs15, [%rd5+57344];
	// begin inline asm
	{  cvt.f32.f16 %f15, %rs15;}

	// end inline asm
	st.shared.f32 	[%r10+1792], %f15;
	ld.global.u16 	%rs16, [%rd5+61440];
	// begin inline asm
	{  cvt.f32.f16 %f16, %rs16;}

	// end inline asm
	st.shared.f32 	[%r10+1920], %f16;
	ld.global.u16 	%rs17, [%rd5+65536];
	// begin inline asm
	{  cvt.f32.f16 %f17, %rs17;}

	// end inline asm
	st.shared.f32 	[%r10+2048], %f17;
	ld.global.u16 	%rs18, [%rd5+69632];
	// begin inline asm
	{  cvt.f32.f16 %f18, %rs18;}

	// end inline asm
	st.shared.f32 	[%r10+2176], %f18;
	ld.global.u16 	%rs19, [%rd5+73728];
	// begin inline asm
	{  cvt.f32.f16 %f19, %rs19;}

	// end inline asm
	st.shared.f32 	[%r10+2304], %f19;
	ld.global.u16 	%rs20, [%rd5+77824];
	// begin inline asm
	{  cvt.f32.f16 %f20, %rs20;}

	// end inline asm
	st.shared.f32 	[%r10+2432], %f20;
	ld.global.u16 	%rs21, [%rd5+81920];
	// begin inline asm
	{  cvt.f32.f16 %f21, %rs21;}

	// end inline asm
	st.shared.f32 	[%r10+2560], %f21;
	ld.global.u16 	%rs22, [%rd5+86016];
	// begin inline asm
	{  cvt.f32.f16 %f22, %rs22;}

	// end inline asm
	st.shared.f32 	[%r10+2688], %f22;
	ld.global.u16 	%rs23, [%rd5+90112];
	// begin inline asm
	{  cvt.f32.f16 %f23, %rs23;}

	// end inline asm
	st.shared.f32 	[%r10+2816], %f23;
	ld.global.u16 	%rs24, [%rd5+94208];
	// begin inline asm
	{  cvt.f32.f16 %f24, %rs24;}

	// end inline asm
	st.shared.f32 	[%r10+2944], %f24;
	ld.global.u16 	%rs25, [%rd5+98304];
	// begin inline asm
	{  cvt.f32.f16 %f25, %rs25;}

	// end inline asm
	st.shared.f32 	[%r10+3072], %f25;
	ld.global.u16 	%rs26, [%rd5+102400];
	// begin inline asm
	{  cvt.f32.f16 %f26, %rs26;}

	// end inline asm
	st.shared.f32 	[%r10+3200], %f26;
	ld.global.u16 	%rs27, [%rd5+106496];
	// begin inline asm
	{  cvt.f32.f16 %f27, %rs27;}

	// end inline asm
	st.shared.f32 	[%r10+3328], %f27;
	ld.global.u16 	%rs28, [%rd5+110592];
	// begin inline asm
	{  cvt.f32.f16 %f28, %rs28;}

	// end inline asm
	st.shared.f32 	[%r10+3456], %f28;
	ld.global.u16 	%rs29, [%rd5+114688];
	// begin inline asm
	{  cvt.f32.f16 %f29, %rs29;}

	// end inline asm
	st.shared.f32 	[%r10+3584], %f29;
	ld.global.u16 	%rs30, [%rd5+118784];
	// begin inline asm
	{  cvt.f32.f16 %f30, %rs30;}

	// end inline asm
	st.shared.f32 	[%r10+3712], %f30;
	ld.global.u16 	%rs31, [%rd5+122880];
	// begin inline asm
	{  cvt.f32.f16 %f31, %rs31;}

	// end inline asm
	st.shared.f32 	[%r10+3840], %f31;
	ld.global.u16 	%rs32, [%rd5+126976];
	// begin inline asm
	{  cvt.f32.f16 %f32, %rs32;}

	// end inline asm
	st.shared.f32 	[%r10+3968], %f32;
	bar.sync 	0;
	shl.b32 	%r11, %r1, 5;
	shl.b32 	%r12, %r2, 15;
	add.s32 	%r13, %r11, %r4;
	add.s32 	%r14, %r13, %r12;
	mad.lo.s32 	%r15, %r4, 124, %r10;
	cvta.to.global.u64 	%rd6, %rd2;
	mul.wide.s32 	%rd7, %r14, 2;
	add.s64 	%rd8, %rd6, %rd7;
	ld.shared.f32 	%f33, [%r15];
	// begin inline asm
	{  cvt.rn.f16.f32 %rs33, %f33;}

	// end inline asm
	st.global.u16 	[%rd8], %rs33;
	ld.shared.f32 	%f34, [%r15+4];
	// begin inline asm
	{  cvt.rn.f16.f32 %rs34, %f34;}

	// end inline asm
	st.global.u16 	[%rd8+2048], %rs34;
	ld.shared.f32 	%f35, [%r15+8];
	// begin inline asm
	{  cvt.rn.f16.f32 %rs35, %f35;}

	// end inline asm
	st.global.u16 	[%rd8+4096], %rs35;
	ld.shared.f32 	%f36, [%r15+12];
	// begin inline asm
	{  cvt.rn.f16.f32 %rs36, %f36;}

	// end inline asm
	st.global.u16 	[%rd8+6144], %rs36;
	ld.shared.f32 	%f37, [%r15+16];
	// begin inline asm
	{  cvt.rn.f16.f32 %rs37, %f37;}

	// end inline asm
	st.global.u16 	[%rd8+8192], %rs37;
	ld.shared.f32 	%f38, [%r15+20];
	// begin inline asm
	{  cvt.rn.f16.f32 %rs38, %f38;}

	// end inline asm
	st.global.u16 	[%rd8+10240], %rs38;
	ld.shared.f32 	%f39, [%r15+24];
	// begin inline asm
	{  cvt.rn.f16.f32 %rs39, %f39;}

	// end inline asm
	st.global.u16 	[%rd8+12288], %rs39;
	ld.shared.f32 	%f40, [%r15+28];
	// begin inline asm
	{  cvt.rn.f16.f32 %rs40, %f40;}

	// end inline asm
	st.global.u16 	[%rd8+14336], %rs40;
	ld.shared.f32 	%f41, [%r15+32];
	// begin inline asm
	{  cvt.rn.f16.f32 %rs41, %f41;}

	// end inline asm
	st.global.u16 	[%rd8+16384], %rs41;
	ld.shared.f32 	%f42, [%r15+36];
	// begin inline asm
	{  cvt.rn.f16.f32 %rs42, %f42;}

	// end inline asm
	st.global.u16 	[%rd8+18432], %rs42;
	ld.shared.f32 	%f43, [%r15+40];
	// begin inline asm
	{  cvt.rn.f16.f32 %rs43, %f43;}

	// end inline asm
	st.global.u16 	[%rd8+20480], %rs43;
	ld.shared.f32 	%f44, [%r15+44];
	// begin inline asm
	{  cvt.rn.f16.f32 %rs44, %f44;}

	// end inline asm
	st.global.u16 	[%rd8+22528], %rs44;
	ld.shared.f32 	%f45, [%r15+48];
	// begin inline asm
	{  cvt.rn.f16.f32 %rs45, %f45;}

	// end inline asm
	st.global.u16 	[%rd8+24576], %rs45;
	ld.shared.f32 	%f46, [%r15+52];
	// begin inline asm
	{  cvt.rn.f16.f32 %rs46, %f46;}

	// end inline asm
	st.global.u16 	[%rd8+26624], %rs46;
	ld.shared.f32 	%f47, [%r15+56];
	// begin inline asm
	{  cvt.rn.f16.f32 %rs47, %f47;}

	// end inline asm
	st.global.u16 	[%rd8+28672], %rs47;
	ld.shared.f32 	%f48, [%r15+60];
	// begin inline asm
	{  cvt.rn.f16.f32 %rs48, %f48;}

	// end inline asm
	st.global.u16 	[%rd8+30720], %rs48;
	ld.shared.f32 	%f49, [%r15+64];
	// begin inline asm
	{  cvt.rn.f16.f32 %rs49, %f49;}

	// end inline asm
	st.global.u16 	[%rd8+32768], %rs49;
	ld.shared.f32 	%f50, [%r15+68];
	// begin inline asm
	{  cvt.rn.f16.f32 %rs50, %f50;}

	// end inline asm
	st.global.u16 	[%rd8+34816], %rs50;
	ld.shared.f32 	%f51, [%r15+72];
	// begin inline asm
	{  cvt.rn.f16.f32 %rs51, %f51;}

	// end inline asm
	st.global.u16 	[%rd8+36864], %rs51;
	ld.shared.f32 	%f52, [%r15+76];
	// begin inline asm
	{  cvt.rn.f16.f32 %rs52, %f52;}

	// end inline asm
	st.global.u16 	[%rd8+38912], %rs52;
	ld.shared.f32 	%f53, [%r15+80];
	// begin inline asm
	{  cvt.rn.f16.f32 %rs53, %f53;}

	// end inline asm
	st.global.u16 	[%rd8+40960], %rs53;
	ld.shared.f32 	%f54, [%r15+84];
	// begin inline asm
	{  cvt.rn.f16.f32 %rs54, %f54;}

	// end inline asm
	st.global.u16 	[%rd8+43008], %rs54;
	ld.shared.f32 	%f55, [%r15+88];
	// begin inline asm
	{  cvt.rn.f16.f32 %rs55, %f55;}

	// end inline asm
	st.global.u16 	[%rd8+45056], %rs55;
	ld.shared.f32 	%f56, [%r15+92];
	// begin inline asm
	{  cvt.rn.f16.f32 %rs56, %f56;}

	// end inline asm
	st.global.u16 	[%rd8+47104], %rs56;
	ld.shared.f32 	%f57, [%r15+96];
	// begin inline asm
	{  cvt.rn.f16.f32 %rs57, %f57;}

	// end inline asm
	st.global.u16 	[%rd8+49152], %rs57;
	ld.shared.f32 	%f58, [%r15+100];
	// begin inline asm
	{  cvt.rn.f16.f32 %rs58, %f58;}

	// end inline asm
	st.global.u16 	[%rd8+51200], %rs58;
	ld.shared.f32 	%f59, [%r15+104];
	// begin inline asm
	{  cvt.rn.f16.f32 %rs59, %f59;}

	// end inline asm
	st.global.u16 	[%rd8+53248], %rs59;
	ld.shared.f32 	%f60, [%r15+108];
	// begin inline asm
	{  cvt.rn.f16.f32 %rs60, %f60;}

	// end inline asm
	st.global.u16 	[%rd8+55296], %rs60;
	ld.shared.f32 	%f61, [%r15+112];
	// begin inline asm
	{  cvt.rn.f16.f32 %rs61, %f61;}

	// end inline asm
	st.global.u16 	[%rd8+57344], %rs61;
	ld.shared.f32 	%f62, [%r15+116];
	// begin inline asm
	{  cvt.rn.f16.f32 %rs62, %f62;}

	// end inline asm
	st.global.u16 	[%rd8+59392], %rs62;
	ld.shared.f32 	%f63, [%r15+120];
	// begin inline asm
	{  cvt.rn.f16.f32 %rs63, %f63;}

	// end inline asm
	st.global.u16 	[%rd8+61440], %rs63;
	ld.shared.f32 	%f64, [%r15+124];
	// begin inline asm
	{  cvt.rn.f16.f32 %rs64, %f64;}

	// end inline asm
	st.global.u16 	[%rd8+63488], %rs64;
	ret;

}
	// .globl	_Z31CudaTransposeSharedIntermediateI6__halfLi1024ELi2048ELi32ELi1EEvPT_S2_
.visible .entry _Z31CudaTransposeSharedIntermediateI6__halfLi1024ELi2048ELi32ELi1EEvPT_S2_(
	.param .u64 .ptr .align 1 _Z31CudaTransposeSharedIntermediateI6__halfLi1024ELi2048ELi32ELi1EEvPT_S2__param_0,
	.param .u64 .ptr .align 1 _Z31CudaTransposeSharedIntermediateI6__halfLi1024ELi2048ELi32ELi1EEvPT_S2__param_1
)
{
	.reg .b16 	%rs<65>;
	.reg .b32 	%r<17>;
	.reg .b32 	%f<65>;
	.reg .b64 	%rd<9>;
	// demoted variable
	.shared .align 4 .b8 _ZZ31CudaTransposeSharedIntermediateI6__halfLi1024ELi2048ELi32ELi1EEvPT_S2_E4tile[4224];
	ld.param.u64 	%rd1, [_Z31CudaTransposeSharedIntermediateI6__halfLi1024ELi2048ELi32ELi1EEvPT_S2__param_0];
	ld.param.u64 	%rd2, [_Z31CudaTransposeSharedIntermediateI6__halfLi1024ELi2048ELi32ELi1EEvPT_S2__param_1];
	mov.u32 	%r1, %ctaid.y;
	mov.u32 	%r2, %ctaid.x;
	shl.b32 	%r3, %r2, 5;
	mov.u32 	%r4, %tid.x;
	shl.b32 	%r5, %r1, 16;
	add.s32 	%r6, %r3, %r4;
	add.s32 	%r7, %r6, %r5;
	shl.b32 	%r8, %r4, 2;
	mov.u32 	%r9, _ZZ31CudaTransposeSharedIntermediateI6__halfLi1024ELi2048ELi32ELi1EEvPT_S2_E4tile;
	add.s32 	%r10, %r9, %r8;
	cvta.to.global.u64 	%rd3, %rd1;
	mul.wide.s32 	%rd4, %r7, 2;
	add.s64 	%rd5, %rd3, %rd4;
	ld.global.u16 	%rs1, [%rd5];
	// begin inline asm
	{  cvt.f32.f16 %f1, %rs1;}

	// end inline asm
	st.shared.f32 	[%r10], %f1;
	ld.global.u16 	%rs2, [%rd5+4096];
	// begin inline asm
	{  cvt.f32.f16 %f2, %rs2;}

	// end inline asm
	st.shared.f32 	[%r10+132], %f2;
	ld.global.u16 	%rs3, [%rd5+8192];
	// begin inline asm
	{  cvt.f32.f16 %f3, %rs3;}

	// end inline asm
	st.shared.f32 	[%r10+264], %f3;
	ld.global.u16 	%rs4, [%rd5+12288];
	// begin inline asm
	{  cvt.f32.f16 %f4, %rs4;}

	// end inline asm
	st.shared.f32 	[%r10+396], %f4;
	ld.global.u16 	%rs5, [%rd5+16384];
	// begin inline asm
	{  cvt.f32.f16 %f5, %rs5;}

	// end inline asm
	st.shared.f32 	[%r10+528], %f5;
	ld.global.u16 	%rs6, [%rd5+20480];
	// begin inline asm
	{  cvt.f32.f16 %f6, %rs6;}

	// end inline asm
	st.shared.f32 	[%r10+660], %f6;
	ld.global.u16 	%rs7, [%rd5+24576];
	// begin inline asm
	{  cvt.f32.f16 %f7, %rs7;}

	// end inline asm
	st.shared.f32 	[%r10+792], %f7;
	ld.global.u16 	%rs8, [%rd5+28672];
	// begin inline asm
	{  cvt.f32.f16 %f8, %rs8;}

	// end inline asm
	st.shared.f32 	[%r10+924], %f8;
	ld.global.u16 	%rs9, [%rd5+32768];
	// begin inline asm
	{  cvt.f32.f16 %f9, %rs9;}

	// end inline asm
	st.shared.f32 	[%r10+1056], %f9;
	ld.global.u16 	%rs10, [%rd5+36864];
	// begin inline asm
	{  cvt.f32.f16 %f10, %rs10;}

	// end inline asm
	st.shared.f32 	[%r10+1188], %f10;
	ld.global.u16 	%rs11, [%rd5+40960];
	// begin inline asm
	{  cvt.f32.f16 %f11, %rs11;}

	// end inline asm
	st.shared.f32 	[%r10+1320], %f11;
	ld.global.u16 	%rs12, [%rd5+45056];
	// begin inline asm
	{  cvt.f32.f16 %f12, %rs12;}

	// end inline asm
	st.shared.f32 	[%r10+1452], %f12;
	ld.global.u16 	%rs13, [%rd5+49152];
	// begin inline asm
	{  cvt.f32.f16 %f13, %rs13;}

	// end inline asm
	st.shared.f32 	[%r10+1584], %f13;
	ld.global.u16 	%rs14, [%rd5+53248];
	// begin inline asm
	{  cvt.f32.f16 %f14, %rs14;}

	// end inline asm
	st.shared.f32 	[%r10+1716], %f14;
	ld.global.u16 	%rs15, [%rd5+57344];
	// begin inline asm
	{  cvt.f32.f16 %f15, %rs15;}

	// end inline asm
	st.shared.f32 	[%r10+1848], %f15;
	ld.global.u16 	%rs16, [%rd5+61440];
	// begin inline asm
	{  cvt.f32.f16 %f16, %rs16;}

	// end inline asm
	st.shared.f32 	[%r10+1980], %f16;
	ld.global.u16 	%rs17, [%rd5+65536];
	// begin inline asm
	{  cvt.f32.f16 %f17, %rs17;}

	// end inline asm
	st.shared.f32 	[%r10+2112], %f17;
	ld.global.u16 	%rs18, [%rd5+69632];
	// begin inline asm
	{  cvt.f32.f16 %f18, %rs18;}

	// end inline asm
	st.shared.f32 	[%r10+2244], %f18;
	ld.global.u16 	%rs19, [%rd5+73728];
	// begin inline asm
	{  cvt.f32.f16 %f19, %rs19;}

	// end inline asm
	st.shared.f32 	[%r10+2376], %f19;
	ld.global.u16 	%rs20, [%rd5+77824];
	// begin inline asm
	{  cvt.f32.f16 %f20, %rs20;}

	// end inline asm
	st.shared.f32 	[%r10+2508], %f20;
	ld.global.u16 	%rs21, [%rd5+81920];
	// begin inline asm
	{  cvt.f32.f16 %f21, %rs21;}

	// end inline asm
	st.shared.f32 	[%r10+2640], %f21;
	ld.global.u16 	%rs22, [%rd5+86016];
	// begin inline asm
	{  cvt.f32.f16 %f22, %rs22;}

	// end inline asm
	st.shared.f32 	[%r10+2772], %f22;
	ld.global.u16 	%rs23, [%rd5+90112];
	// begin inline asm
	{  cvt.f32.f16 %f23, %rs23;}

	// end inline asm
	st.shared.f32 	[%r10+2904], %f23;
	ld.global.u16 	%rs24, [%rd5+94208];
	// begin inline asm
	{  cvt.f32.f16 %f24, %rs24;}

	// end inline asm
	st.shared.f32 	[%r10+3036], %f24;
	ld.global.u16 	%rs25, [%rd5+98304];
	// begin inline asm
	{  cvt.f32.f16 %f25, %rs25;}

	// end inline asm
	st.shared.f32 	[%r10+3168], %f25;
	ld.global.u16 	%rs26, [%rd5+102400];
	// begin inline asm
	{  cvt.f32.f16 %f26, %rs26;}

	// end inline asm
	st.shared.f32 	[%r10+3300], %f26;
	ld.global.u16 	%rs27, [%rd5+106496];
	// begin inline asm
	{  cvt.f32.f16 %f27, %rs27;}

	// end inline asm
	st.shared.f32 	[%r10+3432], %f27;
	ld.global.u16 	%rs28, [%rd5+110592];
	// begin inline asm
	{  cvt.f32.f16 %f28, %rs28;}

	// end inline asm
	st.shared.f32 	[%r10+3564], %f28;
	ld.global.u16 	%rs29, [%rd5+114688];
	// begin inline asm
	{  cvt.f32.f16 %f29, %rs29;}

	// end inline asm
	st.shared.f32 	[%r10+3696], %f29;
	ld.global.u16 	%rs30, [%rd5+118784];
	// begin inline asm
	{  cvt.f32.f16 %f30, %rs30;}

	// end inline asm
	st.shared.f32 	[%r10+3828], %f30;
	ld.global.u16 	%rs31, [%rd5+122880];
	// begin inline asm
	{  cvt.f32.f16 %f31, %rs31;}

	// end inline asm
	st.shared.f32 	[%r10+3960], %f31;
	ld.global.u16 	%rs32, [%rd5+126976];
	// begin inline asm
	{  cvt.f32.f16 %f32, %rs32;}

	// end inline asm
	st.shared.f32 	[%r10+4092], %f32;
	bar.sync 	0;
	shl.b32 	%r11, %r1, 5;
	shl.b32 	%r12, %r2, 15;
	add.s32 	%r13, %r11, %r4;
	add.s32 	%r14, %r13, %r12;
	shl.b32 	%r15, %r4, 7;
	add.s32 	%r16, %r10, %r15;
	cvta.to.global.u64 	%rd6, %rd2;
	mul.wide.s32 	%rd7, %r14, 2;
	add.s64 	%rd8, %rd6, %rd7;
	ld.shared.f32 	%f33, [%r16];
	// begin inline asm
	{  cvt.rn.f16.f32 %rs33, %f33;}

	// end inline asm
	st.global.u16 	[%rd8], %rs33;
	ld.shared.f32 	%f34, [%r16+4];
	// begin inline asm
	{  cvt.rn.f16.f32 %rs34, %f34;}

	// end inline asm
	st.global.u16 	[%rd8+2048], %rs34;
	ld.shared.f32 	%f35, [%r16+8];
	// begin inline asm
	{  cvt.rn.f16.f32 %rs35, %f35;}

	// end inline asm
	st.global.u16 	[%rd8+4096], %rs35;
	ld.shared.f32 	%f36, [%r16+12];
	// begin inline asm
	{  cvt.rn.f16.f32 %rs36, %f36;}

	// end inline asm
	st.global.u16 	[%rd8+6144], %rs36;
	ld.shared.f32 	%f37, [%r16+16];
	// begin inline asm
	{  cvt.rn.f16.f32 %rs37, %f37;}

	// end inline asm
	st.global.u16 	[%rd8+8192], %rs37;
	ld.shared.f32 	%f38, [%r16+20];
	// begin inline asm
	{  cvt.rn.f16.f32 %rs38, %f38;}

	// end inline asm
	st.global.u16 	[%rd8+10240], %rs38;
	ld.shared.f32 	%f39, [%r16+24];
	// begin inline asm
	{  cvt.rn.f16.f32 %rs39, %f39;}

	// end inline asm
	st.global.u16 	[%rd8+12288], %rs39;
	ld.shared.f32 	%f40, [%r16+28];
	// begin inline asm
	{  cvt.rn.f16.f32 %rs40, %f40;}

	// end inline asm
	st.global.u16 	[%rd8+14336], %rs40;
	ld.shared.f32 	%f41, [%r16+32];
	// begin inline asm
	{  cvt.rn.f16.f32 %rs41, %f41;}

	// end inline asm
	st.global.u16 	[%rd8+16384], %rs41;
	ld.shared.f32 	%f42, [%r16+36];
	// begin inline asm
	{  cvt.rn.f16.f32 %rs42, %f42;}

	// end inline asm
	st.global.u16 	[%rd8+18432], %rs42;
	ld.shared.f32 	%f43, [%r16+40];
	// begin inline asm
	{  cvt.rn.f16.f32 %rs43, %f43;}

	// end inline asm
	st.global.u16 	[%rd8+20480], %rs43;
	ld.shared.f32 	%f44, [%r16+44];
	// begin inline asm
	{  cvt.rn.f16.f32 %rs44, %f44;}

	// end inline asm
	st.global.u16 	[%rd8+22528], %rs44;
	ld.shared.f32 	%f45, [%r16+48];
	// begin inline asm
	{  cvt.rn.f16.f32 %rs45, %f45;}

	// end inline asm
	st.global.u16 	[%rd8+24576], %rs45;
	ld.shared.f32 	%f46, [%r16+52];
	// begin inline asm
	{  cvt.rn.f16.f32 %rs46, %f46;}

	// end inline asm
	st.global.u16 	[%rd8+26624], %rs46;
	ld.shared.f32 	%f47, [%r16+56];
	// begin inline asm
	{  cvt.rn.f16.f32 %rs47, %f47;}

	// end inline asm
	st.global.u16 	[%rd8+28672], %rs47;
	ld.shared.f32 	%f48, [%r16+60];
	// begin inline asm
	{  cvt.rn.f16.f32 %rs48, %f48;}

	// end inline asm
	st.global.u16 	[%rd8+30720], %rs48;
	ld.shared.f32 	%f49, [%r16+64];
	// begin inline asm
	{  cvt.rn.f16.f32 %rs49, %f49;}

	// end inline asm
	st.global.u16 	[%rd8+32768], %rs49;
	ld.shared.f32 	%f50, [%r16+68];
	// begin inline asm
	{  cvt.rn.f16.f32 %rs50, %f50;}

	// end inline asm
	st.global.u16 	[%rd8+34816], %rs50;
	ld.shared.f32 	%f51, [%r16+72];
	// begin inline asm
	{  cvt.rn.f16.f32 %rs51, %f51;}

	// end inline asm
	st.global.u16 	[%rd8+36864], %rs51;
	ld.shared.f32 	%f52, [%r16+76];
	// begin inline asm
	{  cvt.rn.f16.f32 %rs52, %f52;}

	// end inline asm
	st.global.u16 	[%rd8+38912], %rs52;
	ld.shared.f32 	%f53, [%r16+80];
	// begin inline asm
	{  cvt.rn.f16.f32 %rs53, %f53;}

	// end inline asm
	st.global.u16 	[%rd8+40960], %rs53;
	ld.shared.f32 	%f54, [%r16+84];
	// begin inline asm
	{  cvt.rn.f16.f32 %rs54, %f54;}

	// end inline asm
	st.global.u16 	[%rd8+43008], %rs54;
	ld.shared.f32 	%f55, [%r16+88];
	// begin inline asm
	{  cvt.rn.f16.f32 %rs55, %f55;}

	// end inline asm
	st.global.u16 	[%rd8+45056], %rs55;
	ld.shared.f32 	%f56, [%r16+92];
	// begin inline asm
	{  cvt.rn.f16.f32 %rs56, %f56;}

	// end inline asm
	st.global.u16 	[%rd8+47104], %rs56;
	ld.shared.f32 	%f57, [%r16+96];
	// begin inline asm
	{  cvt.rn.f16.f32 %rs57, %f57;}

	// end inline asm
	st.global.u16 	[%rd8+49152], %rs57;
	ld.shared.f32 	%f58, [%r16+100];
	// begin inline asm
	{  cvt.rn.f16.f32 %rs58, %f58;}

	// end inline asm
	st.global.u16 	[%rd8+51200], %rs58;
	ld.shared.f32 	%f59, [%r16+104];
	// begin inline asm
	{  cvt.rn.f16.f32 %rs59, %f59;}

	// end inline asm
	st.global.u16 	[%rd8+53248], %rs59;
	ld.shared.f32 	%f60, [%r16+108];
	// begin inline asm
	{  cvt.rn.f16.f32 %rs60, %f60;}

	// end inline asm
	st.global.u16 	[%rd8+55296], %rs60;
	ld.shared.f32 	%f61, [%r16+112];
	// begin inline asm
	{  cvt.rn.f16.f32 %rs61, %f61;}

	// end inline asm
	st.global.u16 	[%rd8+57344], %rs61;
	ld.shared.f32 	%f62, [%r16+116];
	// begin inline asm
	{  cvt.rn.f16.f32 %rs62, %f62;}

	// end inline asm
	st.global.u16 	[%rd8+59392], %rs62;
	ld.shared.f32 	%f63, [%r16+120];
	// begin inline asm
	{  cvt.rn.f16.f32 %rs63, %f63;}

	// end inline asm
	st.global.u16 	[%rd8+61440], %rs63;
	ld.shared.f32 	%f64, [%r16+124];
	// begin inline asm
	{  cvt.rn.f16.f32 %rs64, %f64;}

	// end inline asm
	st.global.u16 	[%rd8+63488], %rs64;
	ret;

}


// ===== COMPILED SASS (sm_100) =====

	.target	sm_100

	.elftype	@"ET_EXEC"


//--------------------- .note.nv.tkinfo           --------------------------
	.section	.note.nv.tkinfo,"",@"SHT_NOTE"
	.sectionflags	@"SHF_NOTE_NV_TKINFO"
	.tkinfo
        /*0018*/ 	.word	0x00000002
        /*0030*/ 	.string	""
        /*0030*/ 	.string	"ptxas"
        /*0030*/ 	.string	"Cuda compilation tools, release 13.0, V13.0.88"
        /*0030*/ 	.string	"Build cuda_13.0.r13.0/compiler.36424714_0"
        /*0030*/ 	.string	"-arch sm_100 -m 64 "



//--------------------- .note.nv.cuinfo           --------------------------
	.section	.note.nv.cuinfo,"",@"SHT_NOTE"
	.sectionflags	@"SHF_NOTE_NV_CUINFO"
        /*0018*/ 	.short	0x0002
        /*001a*/ 	.short	0x0064
        /*001c*/ 	.short	0x0082
	.zero		2


//--------------------- .nv.info                  --------------------------
	.section	.nv.info,"",@"SHT_CUDA_INFO"
	.align	4


	//----- nvinfo : EIATTR_REGCOUNT
	.align		4
        /*0000*/ 	.byte	0x04, 0x2f
        /*0002*/ 	.short	(.L_1 - .L_0)
	.align		4
.L_0:
        /*0004*/ 	.word	index@(_Z16CudaBaselineCopyI6__halfLi4EEvPT_S2_)
        /*0008*/ 	.word	0x00000018


	//----- nvinfo : EIATTR_FRAME_SIZE
	.align		4
.L_1:
        /*000c*/ 	.byte	0x04, 0x11
        /*000e*/ 	.short	(.L_3 - .L_2)
	.align		4
.L_2:
        /*0010*/ 	.word	index@(_Z16CudaBaselineCopyI6__halfLi4EEvPT_S2_)
        /*0014*/ 	.word	0x00000000


	//----- nvinfo : EIATTR_REGCOUNT
	.align		4
.L_3:
        /*0018*/ 	.byte	0x04, 0x2f
        /*001a*/ 	.short	(.L_5 - .L_4)
	.align		4
.L_4:
        /*001c*/ 	.word	index@(_Z18CudaTransposeNaiveI6__halfLi1024ELi2048ELi4ELi1024EEvPT_S2_)
        /*0020*/ 	.word	0x00000010


	//----- nvinfo : EIATTR_FRAME_SIZE
	.align		4
.L_5:
        /*0024*/ 	.byte	0x04, 0x11
        /*0026*/ 	.short	(.L_7 - .L_6)
	.align		4
.L_6:
        /*0028*/ 	.word	index@(_Z18CudaTransposeNaiveI6__halfLi1024ELi2048ELi4ELi1024EEvPT_S2_)
        /*002c*/ 	.word	0x00000000


	//----- nvinfo : EIATTR_REGCOUNT
	.align		4
.L_7:
        /*0030*/ 	.byte	0x04, 0x2f
        /*0032*/ 	.short	(.L_9 - .L_8)
	.align		4
.L_8:
        /*0034*/ 	.word	index@(_Z31CudaTransposeSharedIntermediateI6__halfLi1024ELi2048ELi32ELi0EEvPT_S2_)
        /*0038*/ 	.word	0x00000020


	//----- nvinfo : EIATTR_FRAME_SIZE
	.align		4
.L_9:
        /*003c*/ 	.byte	0x04, 0x11
        /*003e*/ 	.short	(.L_11 - .L_10)
	.align		4
.L_10:
        /*0040*/ 	.word	index@(_Z31CudaTransposeSharedIntermediateI6__halfLi1024ELi2048ELi32ELi0EEvPT_S2_)
        /*0044*/ 	.word	0x00000000


	//----- nvinfo : EIATTR_REGCOUNT
	.align		4
.L_11:
        /*0048*/ 	.byte	0x04, 0x2f
        /*004a*/ 	.short	(.L_13 - .L_12)
	.align		4
.L_12:
        /*004c*/ 	.word	index@(_Z31CudaTransposeSharedIntermediateI6__halfLi1024ELi2048ELi32ELi1EEvPT_S2_)
        /*0050*/ 	.word	0x00000020


	//----- nvinfo : EIATTR_FRAME_SIZE
	.align		4
.L_13:
        /*0054*/ 	.byte	0x04, 0x11
        /*0056*/ 	.short	(.L_15 - .L_14)
	.align		4
.L_14:
        /*0058*/ 	.word	index@(_Z31CudaTransposeSharedIntermediateI6__halfLi1024ELi2048ELi32ELi1EEvPT_S2_)
        /*005c*/ 	.word	0x00000000


	//----- nvinfo : EIATTR_MIN_STACK_SIZE
	.align		4
.L_15:
        /*0060*/ 	.byte	0x04, 0x12
        /*0062*/ 	.short	(.L_17 - .L_16)
	.align		4
.L_16:
        /*0064*/ 	.word	index@(_Z31CudaTransposeSharedIntermediateI6__halfLi1024ELi2048ELi32ELi1EEvPT_S2_)
        /*0068*/ 	.word	0x00000000


	//----- nvinfo : EIATTR_MIN_STACK_SIZE
	.align		4
.L_17:
        /*006c*/ 	.byte	0x04, 0x12
        /*006e*/ 	.short	(.L_19 - .L_18)
	.align		4
.L_18:
        /*0070*/ 	.word	index@(_Z31CudaTransposeSharedIntermediateI6__halfLi1024ELi2048ELi32ELi0EEvPT_S2_)
        /*0074*/ 	.word	0x00000000


	//----- nvinfo : EIATTR_MIN_STACK_SIZE
	.align		4
.L_19:
        /*0078*/ 	.byte	0x04, 0x12
        /*007a*/ 	.short	(.L_21 - .L_20)
	.align		4
.L_20:
        /*007c*/ 	.word	index@(_Z18CudaTransposeNaiveI6__halfLi1024ELi2048ELi4ELi1024EEvPT_S2_)
        /*0080*/ 	.word	0x00000000


	//----- nvinfo : EIATTR_MIN_STACK_SIZE
	.align		4
.L_21:
        /*0084*/ 	.byte	0x04, 0x12
        /*0086*/ 	.short	(.L_23 - .L_22)
	.align		4
.L_22:
        /*0088*/ 	.word	index@(_Z16CudaBaselineCopyI6__halfLi4EEvPT_S2_)
        /*008c*/ 	.word	0x00000000
.L_23:


//--------------------- .nv.compat                --------------------------
	.section	.nv.compat,"",@"SHT_CUDA_COMPAT_INFO"
	.align	4
        /*0000*/ 	.byte	0x02, 0x09, 0x00, 0x00, 0x02, 0x02, 0x01, 0x00, 0x02, 0x05, 0x05, 0x00, 0x03, 0x07, 0x01, 0x01
        /*0010*/ 	.byte	0x02, 0x03, 0x00, 0x00, 0x02, 0x06, 0x01, 0x00, 0x04, 0x0b, 0x08, 0x00, 0x09, 0x00, 0x00, 0x00
        /*0020*/ 	.byte	0x00, 0x00, 0x00, 0x00


//--------------------- .nv.info._Z31CudaTransposeSharedIntermediateI6__halfLi1024ELi2048ELi32ELi1EEvPT_S2_ --------------------------
	.section	.nv.info._Z31CudaTransposeSharedIntermediateI6__halfLi1024ELi2048ELi32ELi1EEvPT_S2_,"",@"SHT_CUDA_INFO"
	.sectionflags	@""
	.align	4


	//----- nvinfo : EIATTR_CUDA_API_VERSION
	.align		4
        /*0000*/ 	.byte	0x04, 0x37
        /*0002*/ 	.short	(.L_25 - .L_24)
.L_24:
        /*0004*/ 	.word	0x00000082


	//----- nvinfo : EIATTR_KPARAM_INFO
	.align		4
.L_25:
        /*0008*/ 	.byte	0x04, 0x17
        /*000a*/ 	.short	(.L_27 - .L_26)
.L_26:
        /*000c*/ 	.word	0x00000000
        /*0010*/ 	.short	0x0001
        /*0012*/ 	.short	0x0008
        /*0014*/ 	.byte	0x00, 0xf5, 0x21, 0x00


	//----- nvinfo : EIATTR_KPARAM_INFO
	.align		4
.L_27:
        /*0018*/ 	.byte	0x04, 0x17
        /*001a*/ 	.short	(.L_29 - .L_28)
.L_28:
        /*001c*/ 	.word	0x00000000
        /*0020*/ 	.short	0x0000
        /*0022*/ 	.short	0x0000
        /*0024*/ 	.byte	0x00, 0xf5, 0x21, 0x00


	//----- nvinfo : EIATTR_SPARSE_MMA_MASK
	.align		4
.L_29:
        /*0028*/ 	.byte	0x03, 0x50
        /*002a*/ 	.short	0x0000


	//----- nvinfo : EIATTR_MAXREG_COUNT
	.align		4
        /*002c*/ 	.byte	0x03, 0x1b
        /*002e*/ 	.short	0x00ff


	//----- nvinfo : EIATTR_NUM_BARRIERS
	.align		4
        /*0030*/ 	.byte	0x02, 0x4c
        /*0032*/ 	.byte	0x01
	.zero		1


	//----- nvinfo : EIATTR_MERCURY_ISA_VERSION
	.align		4
        /*0034*/ 	.byte	0x03, 0x5f
        /*0036*/ 	.short	0x0101


	//----- nvinfo : EIATTR_VRC_CTA_INIT_COUNT
	.align		4
        /*0038*/ 	.byte	0x02, 0x4a
	.zero		1
	.zero		1


	//----- nvinfo : EIATTR_EXIT_INSTR_OFFSETS
	.align		4
        /*003c*/ 	.byte	0x04, 0x1c
        /*003e*/ 	.short	(.L_31 - .L_30)


	//   ....[0]....
.L_30:
        /*0040*/ 	.word	0x00000df0


	//----- nvinfo : EIATTR_CBANK_PARAM_SIZE
	.align		4
.L_31:
        /*0044*/ 	.byte	0x03, 0x19
        /*0046*/ 	.short	0x0010


	//----- nvinfo : EIATTR_PARAM_CBANK
	.align		4
        /*0048*/ 	.byte	0x04, 0x0a
        /*004a*/ 	.short	(.L_33 - .L_32)
	.align		4
.L_32:
        /*004c*/ 	.word	index@(.nv.constant0._Z31CudaTransposeSharedIntermediateI6__halfLi1024ELi2048ELi32ELi1EEvPT_S2_)
        /*0050*/ 	.short	0x0380
        /*0052*/ 	.short	0x0010


	//----- nvinfo : EIATTR_SW_WAR
	.align		4
.L_33:
        /*0054*/ 	.byte	0x04, 0x36
        /*0056*/ 	.short	(.L_35 - .L_34)
.L_34:
        /*0058*/ 	.word	0x00000008
.L_35:


//--------------------- .nv.info._Z31CudaTransposeSharedIntermediateI6__halfLi1024ELi2048ELi32ELi0EEvPT_S2_ --------------------------
	.section	.nv.info._Z31CudaTransposeSharedIntermediateI6__halfLi1024ELi2048ELi32ELi0EEvPT_S2_,"",@"SHT_CUDA_INFO"
	.sectionflags	@""
	.align	4


	//----- nvinfo : EIATTR_CUDA_API_VERSION
	.align		4
        /*0000*/ 	.byte	0x04, 0x37
        /*0002*/ 	.short	(.L_37 - .L_36)
.L_36:
        /*0004*/ 	.word	0x00000082


	//----- nvinfo : EIATTR_KPARAM_INFO
	.align		4
.L_37:
        /*0008*/ 	.byte	0x04, 0x17
        /*000a*/ 	.short	(.L_39 - .L_38)
.L_38:
        /*000c*/ 	.word	0x00000000
        /*0010*/ 	.short	0x0001
        /*0012*/ 	.short	0x0008
        /*0014*/ 	.byte	0x00, 0xf5, 0x21, 0x00


	//----- nvinfo : EIATTR_KPARAM_INFO
	.align		4
.L_39:
        /*0018*/ 	.byte	0x04, 0x17
        /*001a*/ 	.short	(.L_41 - .L_40)
.L_40:
        /*001c*/ 	.word	0x00000000
        /*0020*/ 	.short	0x0000
        /*0022*/ 	.short	0x0000
        /*0024*/ 	.byte	0x00, 0xf5, 0x21, 0x00


	//----- nvinfo : EIATTR_SPARSE_MMA_MASK
	.align		4
.L_41:
        /*0028*/ 	.byte	0x03, 0x50
        /*002a*/ 	.short	0x0000


	//----- nvinfo : EIATTR_MAXREG_COUNT
	.align		4
        /*002c*/ 	.byte	0x03, 0x1b
        /*002e*/ 	.short	0x00ff


	//----- nvinfo : EIATTR_NUM_BARRIERS
	.align		4
        /*0030*/ 	.byte	0x02, 0x4c
        /*0032*/ 	.byte	0x01
	.zero		1


	//----- nvinfo : EIATTR_MERCURY_ISA_VERSION
	.align		4
        /*0034*/ 	.byte	0x03, 0x5f
        /*0036*/ 	.short	0x0101


	//----- nvinfo : EIATTR_VRC_CTA_INIT_COUNT
	.align		4
        /*0038*/ 	.byte	0x02, 0x4a
	.zero		1
	.zero		1


	//----- nvinfo : EIATTR_EXIT_INSTR_OFFSETS
	.align		4
        /*003c*/ 	.byte	0x04, 0x1c
        /*003e*/ 	.short	(.L_43 - .L_42)


	//   ....[0]....
.L_42:
        /*0040*/ 	.word	0x00000df0


	//----- nvinfo : EIATTR_CBANK_PARAM_SIZE
	.align		4
.L_43:
        /*0044*/ 	.byte	0x03, 0x19
        /*0046*/ 	.short	0x0010


	//----- nvinfo : EIATTR_PARAM_CBANK
	.align		4
        /*0048*/ 	.byte	0x04, 0x0a
        /*004a*/ 	.short	(.L_45 - .L_44)
	.align		4
.L_44:
        /*004c*/ 	.word	index@(.nv.constant0._Z31CudaTransposeSharedIntermediateI6__halfLi1024ELi2048ELi32ELi0EEvPT_S2_)
        /*0050*/ 	.short	0x0380
        /*0052*/ 	.short	0x0010


	//----- nvinfo : EIATTR_SW_WAR
	.align		4
.L_45:
        /*0054*/ 	.byte	0x04, 0x36
        /*0056*/ 	.short	(.L_47 - .L_46)
.L_46:
        /*0058*/ 	.word	0x00000008
.L_47:


//--------------------- .nv.info._Z18CudaTransposeNaiveI6__halfLi1024ELi2048ELi4ELi1024EEvPT_S2_ --------------------------
	.section	.nv.info._Z18CudaTransposeNaiveI6__halfLi1024ELi2048ELi4ELi1024EEvPT_S2_,"",@"SHT_CUDA_INFO"
	.sectionflags	@""
	.align	4


	//----- nvinfo : EIATTR_CUDA_API_VERSION
	.align		4
        /*0000*/ 	.byte	0x04, 0x37
        /*0002*/ 	.short	(.L_49 - .L_48)
.L_48:
        /*0004*/ 	.word	0x00000082


	//----- nvinfo : EIATTR_KPARAM_INFO
	.align		4
.L_49:
        /*0008*/ 	.byte	0x04, 0x17
        /*000a*/ 	.short	(.L_51 - .L_50)
.L_50:
        /*000c*/ 	.word	0x00000000
        /*0010*/ 	.short	0x0001
        /*0012*/ 	.short	0x0008
        /*0014*/ 	.byte	0x00, 0xf5, 0x21, 0x00


	//----- nvinfo : EIATTR_KPARAM_INFO
	.align		4
.L_51:
        /*0018*/ 	.byte	0x04, 0x17
        /*001a*/ 	.short	(.L_53 - .L_52)
.L_52:
        /*001c*/ 	.word	0x00000000
        /*0020*/ 	.short	0x0000
        /*0022*/ 	.short	0x0000
        /*0024*/ 	.byte	0x00, 0xf5, 0x21, 0x00


	//----- nvinfo : EIATTR_SPARSE_MMA_MASK
	.align		4
.L_53:
        /*0028*/ 	.byte	0x03, 0x50
        /*002a*/ 	.short	0x0000


	//----- nvinfo : EIATTR_MAXREG_COUNT
	.align		4
        /*002c*/ 	.byte	0x03, 0x1b
        /*002e*/ 	.short	0x00ff


	//----- nvinfo : EIATTR_MERCURY_ISA_VERSION
	.align		4
        /*0030*/ 	.byte	0x03, 0x5f
        /*0032*/ 	.short	0x0101


	//----- nvinfo : EIATTR_VRC_CTA_INIT_COUNT
	.align		4
        /*0034*/ 	.byte	0x02, 0x4a
	.zero		1
	.zero		1


	//----- nvinfo : EIATTR_EXIT_INSTR_OFFSETS
	.align		4
        /*0038*/ 	.byte	0x04, 0x1c
        /*003a*/ 	.short	(.L_55 - .L_54)


	//   ....[0]....
.L_54:
        /*003c*/ 	.word	0x00000160


	//----- nvinfo : EIATTR_CBANK_PARAM_SIZE
	.align		4
.L_55:
        /*0040*/ 	.byte	0x03, 0x19
        /*0042*/ 	.short	0x0010


	//----- nvinfo : EIATTR_PARAM_CBANK
	.align		4
        /*0044*/ 	.byte	0x04, 0x0a
        /*0046*/ 	.short	(.L_57 - .L_56)
	.align		4
.L_56:
        /*0048*/ 	.word	index@(.nv.constant0._Z18CudaTransposeNaiveI6__halfLi1024ELi2048ELi4ELi1024EEvPT_S2_)
        /*004c*/ 	.short	0x0380
        /*004e*/ 	.short	0x0010


	//----- nvinfo : EIATTR_SW_WAR
	.align		4
.L_57:
        /*0050*/ 	.byte	0x04, 0x36
        /*0052*/ 	.short	(.L_59 - .L_58)
.L_58:
        /*0054*/ 	.word	0x00000008
.L_59:


//--------------------- .nv.info._Z16CudaBaselineCopyI6__halfLi4EEvPT_S2_ --------------------------
	.section	.nv.info._Z16CudaBaselineCopyI6__halfLi4EEvPT_S2_,"",@"SHT_CUDA_INFO"
	.sectionflags	@""
	.align	4


	//----- nvinfo : EIATTR_CUDA_API_VERSION
	.align		4
        /*0000*/ 	.byte	0x04, 0x37
        /*0002*/ 	.short	(.L_61 - .L_60)
.L_60:
        /*0004*/ 	.word	0x00000082


	//----- nvinfo : EIATTR_KPARAM_INFO
	.align		4
.L_61:
        /*0008*/ 	.byte	0x04, 0x17
        /*000a*/ 	.short	(.L_63 - .L_62)
.L_62:
        /*000c*/ 	.word	0x00000000
        /*0010*/ 	.short	0x0001
        /*0012*/ 	.short	0x0008
        /*0014*/ 	.byte	0x00, 0xf5, 0x21, 0x00


	//----- nvinfo : EIATTR_KPARAM_INFO
	.align		4
.L_63:
        /*0018*/ 	.byte	0x04, 0x17
        /*001a*/ 	.short	(.L_65 - .L_64)
.L_64:
        /*001c*/ 	.word	0x00000000
        /*0020*/ 	.short	0x0000
        /*0022*/ 	.short	0x0000
        /*0024*/ 	.byte	0x00, 0xf5, 0x21, 0x00


	//----- nvinfo : EIATTR_SPARSE_MMA_MASK
	.align		4
.L_65:
        /*0028*/ 	.byte	0x03, 0x50
        /*002a*/ 	.short	0x0000


	//----- nvinfo : EIATTR_MAXREG_COUNT
	.align		4
        /*002c*/ 	.byte	0x03, 0x1b
        /*002e*/ 	.short	0x00ff


	//----- nvinfo : EIATTR_MERCURY_ISA_VERSION
	.align		4
        /*0030*/ 	.byte	0x03, 0x5f
        /*0032*/ 	.short	0x0101


	//----- nvinfo : EIATTR_VRC_CTA_INIT_COUNT
	.align		4
        /*0034*/ 	.byte	0x02, 0x4a
	.zero		1
	.zero		1


	//----- nvinfo : EIATTR_EXIT_INSTR_OFFSETS
	.align		4
        /*0038*/ 	.byte	0x04, 0x1c
        /*003a*/ 	.short	(.L_67 - .L_66)


	//   ....[0]....
.L_66:
        /*003c*/ 	.word	0x000001c0


	//----- nvinfo : EIATTR_CBANK_PARAM_SIZE
	.align		4
.L_67:
        /*0040*/ 	.byte	0x03, 0x19
        /*0042*/ 	.short	0x0010


	//----- nvinfo : EIATTR_PARAM_CBANK
	.align		4
        /*0044*/ 	.byte	0x04, 0x0a
        /*0046*/ 	.short	(.L_69 - .L_68)
	.align		4
.L_68:
        /*0048*/ 	.word	index@(.nv.constant0._Z16CudaBaselineCopyI6__halfLi4EEvPT_S2_)
        /*004c*/ 	.short	0x0380
        /*004e*/ 	.short	0x0010


	//----- nvinfo : EIATTR_SW_WAR
	.align		4
.L_69:
        /*0050*/ 	.byte	0x04, 0x36
        /*0052*/ 	.short	(.L_71 - .L_70)
.L_70:
        /*0054*/ 	.word	0x00000008
.L_71:


//--------------------- .nv.callgraph             --------------------------
	.section	.nv.callgraph,"",@"SHT_CUDA_CALLGRAPH"
	.align	4
	.sectionentsize	8
	.align		4
        /*0000*/ 	.word	0x00000000
	.align		4
        /*0004*/ 	.word	0xffffffff
	.align		4
        /*0008*/ 	.word	0x00000000
	.align		4
        /*000c*/ 	.word	0xfffffffe
	.align		4
        /*0010*/ 	.word	0x00000000
	.align		4
        /*0014*/ 	.word	0xfffffffd
	.align		4
        /*0018*/ 	.word	0x00000000
	.align		4
        /*001c*/ 	.word	0xfffffffc


//--------------------- .text._Z31CudaTransposeSharedIntermediateI6__halfLi1024ELi2048ELi32ELi1EEvPT_S2_ --------------------------
	.section	.text._Z31CudaTransposeSharedIntermediateI6__halfLi1024ELi2048ELi32ELi1EEvPT_S2_,"ax",@progbits
	.align	128
        .global         _Z31CudaTransposeSharedIntermediateI6__halfLi1024ELi2048ELi32ELi1EEvPT_S2_
        .type           _Z31CudaTransposeSharedIntermediateI6__halfLi1024ELi2048ELi32ELi1EEvPT_S2_,@function
        .size           _Z31CudaTransposeSharedIntermediateI6__halfLi1024ELi2048ELi32ELi1EEvPT_S2_,(.L_x_4 - _Z31CudaTransposeSharedIntermediateI6__halfLi1024ELi2048ELi32ELi1EEvPT_S2_)
        .other          _Z31CudaTransposeSharedIntermediateI6__halfLi1024ELi2048ELi32ELi1EEvPT_S2_,@"STO_CUDA_ENTRY STV_DEFAULT"
_Z31CudaTransposeSharedIntermediateI6__halfLi1024ELi2048ELi32ELi1EEvPT_S2_:
.text._Z31CudaTransposeSharedIntermediateI6__halfLi1024ELi2048ELi32ELi1EEvPT_S2_:
[----:B------:R-:W-:Y:S01]  /*0000*/  LDC R1, c[0x0][0x37c] ;  /* 0x0000df00ff017b82 */ /* 0x000fe20000000800 */
[----:B------:R-:W0:Y:S07]  /*0010*/  S2R R4, SR_CTAID.X ;  /* 0x0000000000047919 */ /* 0x000e2e0000002500 */
[----:B------:R-:W1:Y:S01]  /*0020*/  LDC.64 R2, c[0x0][0x380] ;  /* 0x0000e000ff027b82 */ /* 0x000e620000000a00 */
[----:B------:R-:W2:Y:S01]  /*0030*/  LDCU.64 UR6, c[0x0][0x358] ;  /* 0x00006b00ff0677ac */ /* 0x000ea20008000a00 */
[----:B------:R-:W0:Y:S01]  /*0040*/  S2R R5, SR_TID.X ;  /* 0x0000000000057919 */ /* 0x000e220000002100 */
[----:B------:R-:W3:Y:S01]  /*0050*/  S2R R0, SR_CTAID.Y ;  /* 0x0000000000007919 */ /* 0x000ee20000002600 */
[----:B0-----:R-:W-:-:S04]  /*0060*/  IMAD R7, R4, 0x20, R5 ;  /* 0x0000002004077824 */ /* 0x001fc800078e0205 */
[----:B---3--:R-:W-:-:S04]  /*0070*/  IMAD R7, R0, 0x10000, R7 ;  /* 0x0001000000077824 */ /* 0x008fc800078e0207 */
[----:B-1----:R-:W-:-:S05]  /*0080*/  IMAD.WIDE R2, R7, 0x2, R2 ;  /* 0x0000000207027825 */ /* 0x002fca00078e0202 */
[----:B--2---:R-:W2:Y:S04]  /*0090*/  LDG.E.U16 R7, desc[UR6][R2.64] ;  /* 0x0000000602077981 */ /* 0x004ea8000c1e1500 */
[----:B------:R-:W3:Y:S04]  /*00a0*/  LDG.E.U16 R8, desc[UR6][R2.64+0x1000] ;  /* 0x0010000602087981 */ /* 0x000ee8000c1e1500 */
[----:B------:R-:W4:Y:S04]  /*00b0*/  LDG.E.U16 R12, desc[UR6][R2.64+0x4000] ;  /* 0x00400006020c7981 */ /* 0x000f28000c1e1500 */
[----:B------:R-:W5:Y:S04]  /*00c0*/  LDG.E.U16 R22, desc[UR6][R2.64+0x5000] ;  /* 0x0050000602167981 */ /* 0x000f68000c1e1500 */
[----:B------:R-:W5:Y:S04]  /*00d0*/  LDG.E.U16 R10, desc[UR6][R2.64+0x2000] ;  /* 0x00200006020a7981 */ /* 0x000f68000c1e1500 */
[----:B------:R-:W5:Y:S04]  /*00e0*/  LDG.E.U16 R11, desc[UR6][R2.64+0x3000] ;  /* 0x00300006020b7981 */ /* 0x000f68000c1e1500 */
[----:B------:R-:W5:Y:S04]  /*00f0*/  LDG.E.U16 R19, desc[UR6][R2.64+0x7000] ;  /* 0x0070000602137981 */ /* 0x000f68000c1e1500 */
[----:B------:R-:W5:Y:S04]  /*0100*/  LDG.E.U16 R17, desc[UR6][R2.64+0x9000] ;  /* 0x0090000602117981 */ /* 0x000f68000c1e1500 */
[----:B------:R-:W5:Y:S04]  /*0110*/  LDG.E.U16 R18, desc[UR6][R2.64+0xa000] ;  /* 0x00a0000602127981 */ /* 0x000f68000c1e1500 */
[----:B------:R-:W5:Y:S04]  /*0120*/  LDG.E.U16 R16, desc[UR6][R2.64+0x6000] ;  /* 0x0060000602107981 */ /* 0x000f68000c1e1500 */
[----:B------:R-:W5:Y:S01]  /*0130*/  LDG.E.U16 R20, desc[UR6][R2.64+0x8000] ;  /* 0x0080000602147981 */ /* 0x000f62000c1e1500 */
[----:B------:R-:W0:Y:S01]  /*0140*/  S2UR UR5, SR_CgaCtaId ;  /* 0x00000000000579c3 */ /* 0x000e220000008800 */
[----:B------:R-:W-:-:S02]  /*0150*/  UMOV UR4, 0x400 ;  /* 0x0000040000047882 */ /* 0x000fc40000000000 */
[----:B------:R-:W5:Y:S04]  /*0160*/  LDG.E.U16 R15, desc[UR6][R2.64+0xd000] ;  /* 0x00d00006020f7981 */ /* 0x000f68000c1e1500 */
[----:B------:R-:W5:Y:S04]  /*0170*/  LDG.E.U16 R14, desc[UR6][R2.64+0xe000] ;  /* 0x00e00006020e7981 */ /* 0x000f68000c1e1500 */
[----:B------:R-:W5:Y:S01]  /*0180*/  LDG.E.U16 R24, desc[UR6][R2.64+0x17000] ;  /* 0x0170000602187981 */ /* 0x000f62000c1e1500 */
[----:B0-----:R-:W-:-:S06]  /*0190*/  ULEA UR4, UR5, UR4, 0x18 ;  /* 0x0000000405047291 */ /* 0x001fcc000f8ec0ff */
[----:B------:R-:W-:Y:S01]  /*01a0*/  LEA R6, R5, UR4, 0x2 ;  /* 0x0000000405067c11 */ /* 0x000fe2000f8e10ff */
[----:B--2---:R-:W-:Y:S02]  /*01b0*/  HADD2.F32 R9, -RZ, R7.H0_H0 ;  /* 0x20000007ff097230 */ /* 0x004fe40000004100 */
[----:B------:R-:W2:Y:S01]  /*01c0*/  LDG.E.U16 R7, desc[UR6][R2.64+0xb000] ;  /* 0x00b0000602077981 */ /* 0x000ea2000c1e1500 */
[----:B---3--:R-:W-:Y:S02]  /*01d0*/  HADD2.F32 R13, -RZ, R8.H0_H0 ;  /* 0x20000008ff0d7230 */ /* 0x008fe40000004100 */
[----:B----4-:R-:W-:Y:S02]  /*01e0*/  HADD2.F32 R25, -RZ, R12.H0_H0 ;  /* 0x2000000cff197230 */ /* 0x010fe40000004100 */
[----:B-----5:R-:W-:Y:S01]  /*01f0*/  HADD2.F32 R27, -RZ, R22.H0_H0 ;  /* 0x20000016ff1b7230 */ /* 0x020fe20000004100 */
[----:B------:R-:W-:Y:S01]  /*0200*/  STS [R6], R9 ;  /* 0x0000000906007388 */ /* 0x000fe20000000800 */
[----:B------:R-:W-:-:S03]  /*0210*/  HADD2.F32 R21, -RZ, R10.H0_H0 ;  /* 0x2000000aff157230 */ /* 0x000fc60000004100 */
[----:B------:R-:W-:Y:S01]  /*0220*/  STS [R6+0x84], R13 ;  /* 0x0000840d06007388 */ /* 0x000fe20000000800 */
[----:B------:R-:W-:-:S03]  /*0230*/  HADD2.F32 R23, -RZ, R11.H0_H0 ;  /* 0x2000000bff177230 */ /* 0x000fc60000004100 */
[----:B------:R0:W-:Y:S01]  /*0240*/  STS [R6+0x210], R25 ;  /* 0x0002101906007388 */ /* 0x0001e20000000800 */
[----:B------:R-:W-:-:S03]  /*0250*/  HADD2.F32 R26, -RZ, R19.H0_H0 ;  /* 0x20000013ff1a7230 */ /* 0x000fc60000004100 */
[----:B------:R1:W-:Y:S04]  /*0260*/  STS [R6+0x294], R27 ;  /* 0x0002941b06007388 */ /* 0x0003e80000000800 */
[----:B------:R-:W3:Y:S01]  /*0270*/  LDG.E.U16 R11, desc[UR6][R2.64+0xc000] ;  /* 0x00c00006020b7981 */ /* 0x000ee2000c1e1500 */
[----:B0-----:R-:W-:-:S03]  /*0280*/  HADD2.F32 R25, -RZ, R17.H0_H0 ;  /* 0x20000011ff197230 */ /* 0x001fc60000004100 */
[----:B------:R-:W4:Y:S01]  /*0290*/  LDG.E.U16 R13, desc[UR6][R2.64+0x11000] ;  /* 0x01100006020d7981 */ /* 0x000f22000c1e1500 */
[----:B-1----:R-:W-:-:S03]  /*02a0*/  HADD2.F32 R27, -RZ, R18.H0_H0 ;  /* 0x20000012ff1b7230 */ /* 0x002fc60000004100 */
[----:B------:R-:W5:Y:S04]  /*02b0*/  LDG.E.U16 R10, desc[UR6][R2.64+0x12000] ;  /* 0x01200006020a7981 */ /* 0x000f68000c1e1500 */
[----:B------:R-:W5:Y:S01]  /*02c0*/  LDG.E.U16 R9, desc[UR6][R2.64+0x13000] ;  /* 0x0130000602097981 */ /* 0x000f62000c1e1500 */
[----:B------:R-:W-:Y:S02]  /*02d0*/  HADD2.F32 R29, -RZ, R16.H0_H0 ;  /* 0x20000010ff1d7230 */ /* 0x000fe40000004100 */
[----:B------:R-:W-:Y:S01]  /*02e0*/  HADD2.F32 R28, -RZ, R20.H0_H0 ;  /* 0x20000014ff1c7230 */ /* 0x000fe20000004100 */
[----:B------:R-:W-:Y:S04]  /*02f0*/  STS [R6+0x108], R21 ;  /* 0x0001081506007388 */ /* 0x000fe80000000800 */
[----:B------:R0:W-:Y:S04]  /*0300*/  STS [R6+0x18c], R23 ;  /* 0x00018c1706007388 */ /* 0x0001e80000000800 */
[----:B------:R1:W-:Y:S04]  /*0310*/  STS [R6+0x39c], R26 ;  /* 0x00039c1a06007388 */ /* 0x0003e80000000800 */
[----:B------:R1:W-:Y:S04]  /*0320*/  STS [R6+0x4a4], R25 ;  /* 0x0004a41906007388 */ /* 0x0003e80000000800 */
[----:B------:R1:W-:Y:S04]  /*0330*/  STS [R6+0x528], R27 ;  /* 0x0005281b06007388 */ /* 0x0003e80000000800 */
[----:B------:R-:W5:Y:S04]  /*0340*/  LDG.E.U16 R8, desc[UR6][R2.64+0xf000] ;  /* 0x00f0000602087981 */ /* 0x000f68000c1e1500 */
[----:B------:R-:W5:Y:S04]  /*0350*/  LDG.E.U16 R12, desc[UR6][R2.64+0x10000] ;  /* 0x01000006020c7981 */ /* 0x000f68000c1e1500 */
[----:B------:R-:W5:Y:S04]  /*0360*/  LDG.E.U16 R16, desc[UR6][R2.64+0x14000] ;  /* 0x0140000602107981 */ /* 0x000f68000c1e1500 */
[----:B------:R-:W5:Y:S04]  /*0370*/  LDG.E.U16 R19, desc[UR6][R2.64+0x15000] ;  /* 0x0150000602137981 */ /* 0x000f68000c1e1500 */
[----:B------:R-:W5:Y:S04]  /*0380*/  LDG.E.U16 R20, desc[UR6][R2.64+0x16000] ;  /* 0x0160000602147981 */ /* 0x000f68000c1e1500 */
[----:B0-----:R-:W5:Y:S04]  /*0390*/  LDG.E.U16 R23, desc[UR6][R2.64+0x18000] ;  /* 0x0180000602177981 */ /* 0x001f68000c1e1500 */
[----:B------:R-:W5:Y:S04]  /*03a0*/  LDG.E.U16 R21, desc[UR6][R2.64+0x19000] ;  /* 0x0190000602157981 */ /* 0x000f68000c1e1500 */
[----:B------:R-:W5:Y:S04]  /*03b0*/  LDG.E.U16 R22, desc[UR6][R2.64+0x1a000] ;  /* 0x01a0000602167981 */ /* 0x000f68000c1e1500 */
[----:B------:R-:W5:Y:S04]  /*03c0*/  LDG.E.U16 R17, desc[UR6][R2.64+0x1b000] ;  /* 0x01b0000602117981 */ /* 0x000f68000c1e1500 */
[----:B-1----:R-:W5:Y:S04]  /*03d0*/  LDG.E.U16 R26, desc[UR6][R2.64+0x1c000] ;  /* 0x01c00006021a7981 */ /* 0x002f68000c1e1500 */
[----:B------:R-:W5:Y:S04]  /*03e0*/  LDG.E.U16 R25, desc[UR6][R2.64+0x1d000] ;  /* 0x01d0000602197981 */ /* 0x000f68000c1e1500 */
[----:B------:R-:W5:Y:S04]  /*03f0*/  LDG.E.U16 R18, desc[UR6][R2.64+0x1e000] ;  /* 0x01e0000602127981 */ /* 0x000f68000c1e1500 */
[----:B------:R5:W5:Y:S01]  /*0400*/  LDG.E.U16 R27, desc[UR6][R2.64+0x1f000] ;  /* 0x01f00006021b7981 */ /* 0x000b62000c1e1500 */
[----:B------:R-:W-:-:S03]  /*0410*/  HADD2.F32 R15, -RZ, R15.H0_H0 ;  /* 0x2000000fff0f7230 */ /* 0x000fc60000004100 */
[----:B------:R0:W-:Y:S04]  /*0420*/  STS [R6+0x318], R29 ;  /* 0x0003181d06007388 */ /* 0x0001e80000000800 */
[----:B------:R1:W-:Y:S01]  /*0430*/  STS [R6+0x6b4], R15 ;  /* 0x0006b40f06007388 */ /* 0x0003e20000000800 */
[----:B0-----:R-:W-:Y:S02]  /*0440*/  HADD2.F32 R29, -RZ, R14.H0_H0 ;  /* 0x2000000eff1d7230 */ /* 0x001fe40000004100 */
[----:B-1----:R-:W-:Y:S01]  /*0450*/  HADD2.F32 R15, -RZ, R24.H0_H0 ;  /* 0x20000018ff0f7230 */ /* 0x002fe20000004100 */
[----:B------:R-:W-:Y:S04]  /*0460*/  STS [R6+0x420], R28 ;  /* 0x0004201c06007388 */ /* 0x000fe80000000800 */
[----:B------:R-:W-:Y:S04]  /*0470*/  STS [R6+0x738], R29 ;  /* 0x0007381d06007388 */ /* 0x000fe80000000800 */
[----:B------:R-:W-:Y:S01]  /*0480*/  STS [R6+0xbdc], R15 ;  /* 0x000bdc0f06007388 */ /* 0x000fe20000000800 */
[----:B--2---:R-:W-:-:S05]  /*0490*/  HADD2.F32 R7, -RZ, R7.H0_H0 ;  /* 0x20000007ff077230 */ /* 0x004fca0000004100 */
[----:B------:R0:W-:Y:S01]  /*04a0*/  STS [R6+0x5ac], R7 ;  /* 0x0005ac0706007388 */ /* 0x0001e20000000800 */
[----:B---3--:R-:W-:Y:S02]  /*04b0*/  HADD2.F32 R11, -RZ, R11.H0_H0 ;  /* 0x2000000bff0b7230 */ /* 0x008fe40000004100 */
[----:B----4-:R-:W-:Y:S02]  /*04c0*/  HADD2.F32 R13, -RZ, R13.H0_H0 ;  /* 0x2000000dff0d7230 */ /* 0x010fe40000004100 */
[----:B-----5:R-:W-:Y:S02]  /*04d0*/  HADD2.F32 R3, -RZ, R10.H0_H0 ;  /* 0x2000000aff037230 */ /* 0x020fe40000004100 */
[----:B------:R-:W-:Y:S01]  /*04e0*/  HADD2.F32 R9, -RZ, R9.H0_H0 ;  /* 0x20000009ff097230 */ /* 0x000fe20000004100 */
[----:B------:R1:W-:Y:S04]  /*04f0*/  STS [R6+0x630], R11 ;  /* 0x0006300b06007388 */ /* 0x0003e80000000800 */
[----:B------:R2:W-:Y:S04]  /*0500*/  STS [R6+0x8c4], R13 ;  /* 0x0008c40d06007388 */ /* 0x0005e80000000800 */
[----:B------:R3:W-:Y:S04]  /*0510*/  STS [R6+0x948], R3 ;  /* 0x0009480306007388 */ /* 0x0007e80000000800 */
[----:B------:R4:W-:Y:S01]  /*0520*/  STS [R6+0x9cc], R9 ;  /* 0x0009cc0906007388 */ /* 0x0009e20000000800 */
[----:B------:R-:W-:-:S02]  /*0530*/  HADD2.F32 R8, -RZ, R8.H0_H0 ;  /* 0x20000008ff087230 */ /* 0x000fc40000004100 */
[----:B------:R-:W-:Y:S02]  /*0540*/  HADD2.F32 R12, -RZ, R12.H0_H0 ;  /* 0x2000000cff0c7230 */ /* 0x000fe40000004100 */
[----:B0-----:R-:W-:Y:S02]  /*0550*/  HADD2.F32 R7, -RZ, R16.H0_H0 ;  /* 0x20000010ff077230 */ /* 0x001fe40000004100 */
[----:B------:R-:W-:Y:S02]  /*0560*/  HADD2.F32 R19, -RZ, R19.H0_H0 ;  /* 0x20000013ff137230 */ /* 0x000fe40000004100 */
[----:B-1----:R-:W-:Y:S02]  /*0570*/  HADD2.F32 R11, -RZ, R20.H0_H0 ;  /* 0x20000014ff0b7230 */ /* 0x002fe40000004100 */
[----:B------:R-:W-:Y:S02]  /*0580*/  HADD2.F32 R23, -RZ, R23.H0_H0 ;  /* 0x20000017ff177230 */ /* 0x000fe40000004100 */
[----:B------:R-:W-:-:S02]  /*0590*/  HADD2.F32 R21, -RZ, R21.H0_H0 ;  /* 0x20000015ff157230 */ /* 0x000fc40000004100 */
[----:B--2---:R-:W-:Y:S02]  /*05a0*/  HADD2.F32 R13, -RZ, R22.H0_H0 ;  /* 0x20000016ff0d7230 */ /* 0x004fe40000004100 */
[----:B------:R-:W-:Y:S02]  /*05b0*/  HADD2.F32 R17, -RZ, R17.H0_H0 ;  /* 0x20000011ff117230 */ /* 0x000fe40000004100 */
[----:B---3--:R-:W-:Y:S02]  /*05c0*/  HADD2.F32 R3, -RZ, R26.H0_H0 ;  /* 0x2000001aff037230 */ /* 0x008fe40000004100 */
[----:B------:R-:W-:Y:S02]  /*05d0*/  HADD2.F32 R25, -RZ, R25.H0_H0 ;  /* 0x20000019ff197230 */ /* 0x000fe40000004100 */
[----:B----4-:R-:W-:Y:S02]  /*05e0*/  HADD2.F32 R9, -RZ, R18.H0_H0 ;  /* 0x20000012ff097230 */ /* 0x010fe40000004100 */
[----:B------:R-:W-:Y:S01]  /*05f0*/  HADD2.F32 R27, -RZ, R27.H0_H0 ;  /* 0x2000001bff1b7230 */ /* 0x000fe20000004100 */
[----:B------:R-:W-:Y:S04]  /*0600*/  STS [R6+0x7bc], R8 ;  /* 0x0007bc0806007388 */ /* 0x000fe80000000800 */
[----:B------:R-:W-:Y:S04]  /*0610*/  STS [R6+0x840], R12 ;  /* 0x0008400c06007388 */ /* 0x000fe80000000800 */
[----:B------:R0:W-:Y:S04]  /*0620*/  STS [R6+0xa50], R7 ;  /* 0x000a500706007388 */ /* 0x0001e80000000800 */
[----:B------:R-:W-:Y:S04]  /*0630*/  STS [R6+0xad4], R19 ;  /* 0x000ad41306007388 */ /* 0x000fe80000000800 */
[----:B------:R-:W-:Y:S04]  /*0640*/  STS [R6+0xb58], R11 ;  /* 0x000b580b06007388 */ /* 0x000fe80000000800 */
[----:B------:R-:W-:Y:S04]  /*0650*/  STS [R6+0xc60], R23 ;  /* 0x000c601706007388 */ /* 0x000fe80000000800 */
[----:B------:R-:W-:Y:S04]  /*0660*/  STS [R6+0xce4], R21 ;  /* 0x000ce41506007388 */ /* 0x000fe80000000800 */
[----:B------:R-:W-:Y:S04]  /*0670*/  STS [R6+0xd68], R13 ;  /* 0x000d680d06007388 */ /* 0x000fe80000000800 */
[----:B------:R-:W-:Y:S04]  /*0680*/  STS [R6+0xdec], R17 ;  /* 0x000dec1106007388 */ /* 0x000fe80000000800 */
[----:B------:R1:W-:Y:S04]  /*0690*/  STS [R6+0xe70], R3 ;  /* 0x000e700306007388 */ /* 0x0003e80000000800 */
[----:B------:R-:W-:Y:S04]  /*06a0*/  STS [R6+0xef4], R25 ;  /* 0x000ef41906007388 */ /* 0x000fe80000000800 */
[----:B------:R-:W-:Y:S04]  /*06b0*/  STS [R6+0xf78], R9 ;  /* 0x000f780906007388 */ /* 0x000fe80000000800 */
[----:B------:R-:W-:Y:S01]  /*06c0*/  STS [R6+0xffc], R27 ;  /* 0x000ffc1b06007388 */ /* 0x000fe20000000800 */
[----:B0-----:R-:W-:Y:S01]  /*06d0*/  IMAD R7, R5, 0x80, R6 ;  /* 0x0000008005077824 */ /* 0x001fe200078e0206 */
[----:B-1----:R-:W0:Y:S08]  /*06e0*/  LDC.64 R2, c[0x0][0x388] ;  /* 0x0000e200ff027b82 */ /* 0x002e300000000a00 */
[----:B------:R-:W-:Y:S06]  /*06f0*/  BAR.SYNC.DEFER_BLOCKING 0x0 ;  /* 0x0000000000007b1d */ /* 0x000fec0000010000 */
[----:B------:R-:W1:Y:S04]  /*0700*/  LDS R12, [R7] ;  /* 0x00000000070c7984 */ /* 0x000e680000000800 */
[----:B------:R-:W2:Y:S04]  /*0710*/  LDS R13, [R7+0x4] ;  /* 0x00000400070d7984 */ /* 0x000ea80000000800 */
[----:B------:R-:W3:Y:S04]  /*0720*/  LDS R10, [R7+0x18] ;  /* 0x00001800070a7984 */ /* 0x000ee80000000800 */
[----:B------:R-:W4:Y:S04]  /*0730*/  LDS R15, [R7+0xc] ;  /* 0x00000c00070f7984 */ /* 0x000f280000000800 */
[----:B------:R-:W5:Y:S04]  /*0740*/  LDS R16, [R7+0x10] ;  /* 0x0000100007107984 */ /* 0x000f680000000800 */
[----:B------:R-:W5:Y:S04]  /*0750*/  LDS R17, [R7+0x14] ;  /* 0x0000140007117984 */ /* 0x000f680000000800 */
[----:B------:R-:W5:Y:S01]  /*0760*/  LDS R14, [R7+0x8] ;  /* 0x00000800070e7984 */ /* 0x000f620000000800 */
[----:B------:R-:W-:-:S03]  /*0770*/  IMAD R11, R0, 0x20, R5 ;  /* 0x00000020000b7824 */ /* 0x000fc600078e0205 */
[----:B------:R-:W-:Y:S04]  /*0780*/  LDS R0, [R7+0x1c] ;  /* 0x00001c0007007984 */ /* 0x000fe80000000800 */
[----:B------:R-:W-:Y:S04]  /*0790*/  LDS R5, [R7+0x20] ;  /* 0x0000200007057984 */ /* 0x000fe80000000800 */
[----:B------:R-:W5:Y:S04]  /*07a0*/  LDS R6, [R7+0x24] ;  /* 0x0000240007067984 */ /* 0x000f680000000800 */
[----:B------:R-:W5:Y:S01]  /*07b0*/  LDS R8, [R7+0x28] ;  /* 0x0000280007087984 */ /* 0x000f620000000800 */
[----:B------:R-:W-:Y:S01]  /*07c0*/  IMAD R11, R4, 0x8000, R11 ;  /* 0x00008000040b7824 */ /* 0x000fe200078e020b */
[----:B-1----:R-:W-:-:S02]  /*07d0*/  F2FP.F16.F32.PACK_AB R12, RZ, R12 ;  /* 0x0000000cff0c723e */ /* 0x002fc400000000ff */
[----:B--2---:R-:W-:Y:S01]  /*07e0*/  F2FP.F16.F32.PACK_AB R13, RZ, R13 ;  /* 0x0000000dff0d723e */ /* 0x004fe200000000ff */
[----:B------:R-:W1:Y:S01]  /*07f0*/  LDS R9, [R7+0x2c] ;  /* 0x00002c0007097984 */ /* 0x000e620000000800 */
[----:B0-----:R-:W-:Y:S01]  /*0800*/  IMAD.WIDE R2, R11, 0x2, R2 ;  /* 0x000000020b027825 */ /* 0x001fe200078e0202 */
[----:B------:R-:W-:Y:S02]  /*0810*/  PRMT R19, R12, 0x7610, R19 ;  /* 0x000076100c137816 */ /* 0x000fe40000000013 */
[----:B------:R-:W-:Y:S01]  /*0820*/  PRMT R20, R13, 0x7610, R20 ;  /* 0x000076100d147816 */ /* 0x000fe20000000014 */
[----:B------:R-:W-:Y:S01]  /*0830*/  LDS R11, [R7+0x34] ;  /* 0x00003400070b7984 */ /* 0x000fe20000000800 */
[----:B---3--:R-:W-:-:S03]  /*0840*/  F2FP.F16.F32.PACK_AB R18, RZ, R10 ;  /* 0x0000000aff12723e */ /* 0x008fc600000000ff */
[----:B------:R-:W0:Y:S04]  /*0850*/  LDS R13, [R7+0x30] ;  /* 0x00003000070d7984 */ /* 0x000e280000000800 */
[----:B------:R-:W2:Y:S04]  /*0860*/  LDS R12, [R7+0x38] ;  /* 0x00003800070c7984 */ /* 0x000ea80000000800 */
[----:B------:R-:W3:Y:S04]  /*0870*/  LDS R4, [R7+0x3c] ;  /* 0x00003c0007047984 */ /* 0x000ee80000000800 */
[----:B------:R-:W3:Y:S01]  /*0880*/  LDS R10, [R7+0x40] ;  /* 0x00004000070a7984 */ /* 0x000ee20000000800 */
[----:B----4-:R-:W-:-:S02]  /*0890*/  F2FP.F16.F32.PACK_AB R15, RZ, R15 ;  /* 0x0000000fff0f723e */ /* 0x010fc400000000ff */
[----:B-----5:R-:W-:Y:S02]  /*08a0*/  F2FP.F16.F32.PACK_AB R16, RZ, R16 ;  /* 0x00000010ff10723e */ /* 0x020fe400000000ff */
[----:B------:R-:W-:Y:S02]  /*08b0*/  F2FP.F16.F32.PACK_AB R17, RZ, R17 ;  /* 0x00000011ff11723e */ /* 0x000fe400000000ff */
[----:B------:R-:W-:Y:S01]  /*08c0*/  F2FP.F16.F32.PACK_AB R14, RZ, R14 ;  /* 0x0000000eff0e723e */ /* 0x000fe200000000ff */
[----:B------:R4:W-:Y:S01]  /*08d0*/  STG.E.U16 desc[UR6][R2.64+0x800], R20 ;  /* 0x0008001402007986 */ /* 0x0009e2000c101506 */
[----:B------:R-:W-:Y:S02]  /*08e0*/  PRMT R21, R16, 0x7610, R21 ;  /* 0x0000761010157816 */ /* 0x000fe40000000015 */
[----:B------:R-:W-:Y:S01]  /*08f0*/  PRMT R22, R17, 0x7610, R22 ;  /* 0x0000761011167816 */ /* 0x000fe20000000016 */
[----:B------:R5:W-:Y:S01]  /*0900*/  STG.E.U16 desc[UR6][R2.64], R19 ;  /* 0x0000001302007986 */ /* 0x000be2000c101506 */
[----:B------:R-:W-:-:S02]  /*0910*/  PRMT R23, R18, 0x7610, R23 ;  /* 0x0000761012177816 */ /* 0x000fc40000000017 */
[----:B------:R-:W-:Y:S02]  /*0920*/  F2FP.F16.F32.PACK_AB R16, RZ, R6 ;  /* 0x00000006ff10723e */ /* 0x000fe400000000ff */
[----:B------:R-:W-:Y:S02]  /*0930*/  F2FP.F16.F32.PACK_AB R17, RZ, R8 ;  /* 0x00000008ff11723e */ /* 0x000fe400000000ff */
[----:B----4-:R-:W-:Y:S02]  /*0940*/  PRMT R20, R15, 0x7610, R20 ;  /* 0x000076100f147816 */ /* 0x010fe40000000014 */
[----:B-----5:R-:W-:Y:S01]  /*0950*/  PRMT R19, R14, 0x7610, R19 ;  /* 0x000076100e137816 */ /* 0x020fe20000000013 */
[----:B------:R4:W-:Y:S01]  /*0960*/  STG.E.U16 desc[UR6][R2.64+0x2000], R21 ;  /* 0x0020001502007986 */ /* 0x0009e2000c101506 */
[----:B------:R-:W-:Y:S02]  /*0970*/  F2FP.F16.F32.PACK_AB R14, RZ, R0 ;  /* 0x00000000ff0e723e */ /* 0x000fe400000000ff */
[----:B------:R-:W-:Y:S01]  /*0980*/  F2FP.F16.F32.PACK_AB R15, RZ, R5 ;  /* 0x00000005ff0f723e */ /* 0x000fe200000000ff */
[----:B------:R5:W-:Y:S01]  /*0990*/  STG.E.U16 desc[UR6][R2.64+0x1800], R20 ;  /* 0x0018001402007986 */ /* 0x000be2000c101506 */
[----:B-1----:R-:W-:-:S03]  /*09a0*/  F2FP.F16.F32.PACK_AB R18, RZ, R9 ;  /* 0x00000009ff12723e */ /* 0x002fc600000000ff */
[----:B------:R1:W-:Y:S04]  /*09b0*/  STG.E.U16 desc[UR6][R2.64+0x2800], R22 ;  /* 0x0028001602007986 */ /* 0x0003e8000c101506 */
[----:B------:R0:W-:Y:S01]  /*09c0*/  STG.E.U16 desc[UR6][R2.64+0x3000], R23 ;  /* 0x0030001702007986 */ /* 0x0001e2000c101506 */
[----:B----4-:R-:W-:Y:S02]  /*09d0*/  PRMT R21, R15, 0x7610, R21 ;  /* 0x000076100f157816 */ /* 0x010fe40000000015 */
[----:B-----5:R-:W-:Y:S01]  /*09e0*/  PRMT R20, R14, 0x7610, R20 ;  /* 0x000076100e147816 */ /* 0x020fe20000000014 */
[----:B------:R4:W-:Y:S01]  /*09f0*/  STG.E.U16 desc[UR6][R2.64+0x1000], R19 ;  /* 0x0010001302007986 */ /* 0x0009e2000c101506 */
[----:B-1----:R-:W-:-:S03]  /*0a00*/  PRMT R22, R16, 0x7610, R22 ;  /* 0x0000761010167816 */ /* 0x002fc60000000016 */
[----:B------:R-:W1:Y:S01]  /*0a10*/  LDS R9, [R7+0x44] ;  /* 0x0000440007097984 */ /* 0x000e620000000800 */
[----:B0-----:R-:W-:-:S03]  /*0a20*/  PRMT R23, R17, 0x7610, R23 ;  /* 0x0000761011177816 */ /* 0x001fc60000000017 */
[----:B------:R0:W-:Y:S01]  /*0a30*/  STG.E.U16 desc[UR6][R2.64+0x3800], R20 ;  /* 0x0038001402007986 */ /* 0x0001e2000c101506 */
[----:B------:R-:W-:-:S03]  /*0a40*/  PRMT R24, R18, 0x7610, R24 ;  /* 0x0000761012187816 */ /* 0x000fc60000000018 */
[----:B------:R2:W-:Y:S01]  /*0a50*/  STG.E.U16 desc[UR6][R2.64+0x4000], R21 ;  /* 0x0040001502007986 */ /* 0x0005e2000c101506 */
[----:B----4-:R-:W-:-:S03]  /*0a60*/  F2FP.F16.F32.PACK_AB R19, RZ, R13 ;  /* 0x0000000dff13723e */ /* 0x010fc600000000ff */
[----:B------:R3:W-:Y:S04]  /*0a70*/  STG.E.U16 desc[UR6][R2.64+0x4800], R22 ;  /* 0x0048001602007986 */ /* 0x0007e8000c101506 */
[----:B------:R4:W-:Y:S01]  /*0a80*/  STG.E.U16 desc[UR6][R2.64+0x5000], R23 ;  /* 0x0050001702007986 */ /* 0x0009e2000c101506 */
[----:B0-----:R-:W-:Y:S02]  /*0a90*/  F2FP.F16.F32.PACK_AB R20, RZ, R11 ;  /* 0x0000000bff14723e */ /* 0x001fe400000000ff */
[----:B--2---:R-:W-:Y:S01]  /*0aa0*/  F2FP.F16.F32.PACK_AB R21, RZ, R12 ;  /* 0x0000000cff15723e */ /* 0x004fe200000000ff */
[----:B------:R-:W0:Y:S01]  /*0ab0*/  LDS R5, [R7+0x48] ;  /* 0x0000480007057984 */ /* 0x000e220000000800 */
[----:B---3--:R-:W-:-:S03]  /*0ac0*/  F2FP.F16.F32.PACK_AB R22, RZ, R4 ;  /* 0x00000004ff16723e */ /* 0x008fc600000000ff */
[----:B------:R-:W2:Y:S01]  /*0ad0*/  LDS R0, [R7+0x4c] ;  /* 0x00004c0007007984 */ /* 0x000ea20000000800 */
[----:B----4-:R-:W-:-:S03]  /*0ae0*/  F2FP.F16.F32.PACK_AB R23, RZ, R10 ;  /* 0x0000000aff17723e */ /* 0x010fc600000000ff */
[----:B------:R-:W3:Y:S04]  /*0af0*/  LDS R8, [R7+0x50] ;  /* 0x0000500007087984 */ /* 0x000ee80000000800 */
[----:B------:R-:W4:Y:S04]  /*0b00*/  LDS R6, [R7+0x54] ;  /* 0x0000540007067984 */ /* 0x000f280000000800 */
[----:B------:R-:W5:Y:S04]  /*0b10*/  LDS R18, [R7+0x58] ;  /* 0x0000580007127984 */ /* 0x000f680000000800 */
        /* <DEDUP_REMOVED lines=8> */
[----:B------:R-:W5:Y:S01]  /*0ba0*/  LDS R13, [R7+0x7c] ;  /* 0x00007c00070d7984 */ /* 0x000f620000000800 */
[----:B-1----:R-:W-:-:S02]  /*0bb0*/  F2FP.F16.F32.PACK_AB R9, RZ, R9 ;  /* 0x00000009ff09723e */ /* 0x002fc400000000ff */
[----:B0-----:R-:W-:Y:S02]  /*0bc0*/  F2FP.F16.F32.PACK_AB R5, RZ, R5 ;  /* 0x00000005ff05723e */ /* 0x001fe400000000ff */
[----:B--2---:R-:W-:Y:S02]  /*0bd0*/  F2FP.F16.F32.PACK_AB R0, RZ, R0 ;  /* 0x00000000ff00723e */ /* 0x004fe400000000ff */
[----:B---3--:R-:W-:Y:S02]  /*0be0*/  F2FP.F16.F32.PACK_AB R8, RZ, R8 ;  /* 0x00000008ff08723e */ /* 0x008fe400000000ff */
[----:B----4-:R-:W-:Y:S02]  /*0bf0*/  F2FP.F16.F32.PACK_AB R6, RZ, R6 ;  /* 0x00000006ff06723e */ /* 0x010fe400000000ff */
[----:B-----5:R-:W-:Y:S02]  /*0c00*/  F2FP.F16.F32.PACK_AB R18, RZ, R18 ;  /* 0x00000012ff12723e */ /* 0x020fe400000000ff */
[----:B------:R-:W-:-:S02]  /*0c10*/  F2FP.F16.F32.PACK_AB R15, RZ, R15 ;  /* 0x0000000fff0f723e */ /* 0x000fc400000000ff */
[----:B------:R-:W-:Y:S02]  /*0c20*/  F2FP.F16.F32.PACK_AB R14, RZ, R14 ;  /* 0x0000000eff0e723e */ /* 0x000fe400000000ff */
[----:B------:R-:W-:Y:S02]  /*0c30*/  F2FP.F16.F32.PACK_AB R17, RZ, R17 ;  /* 0x00000011ff11723e */ /* 0x000fe400000000ff */
[----:B------:R-:W-:Y:S02]  /*0c40*/  F2FP.F16.F32.PACK_AB R16, RZ, R16 ;  /* 0x00000010ff10723e */ /* 0x000fe400000000ff */
[----:B------:R-:W-:Y:S02]  /*0c50*/  F2FP.F16.F32.PACK_AB R12, RZ, R12 ;  /* 0x0000000cff0c723e */ /* 0x000fe400000000ff */
[----:B------:R-:W-:Y:S02]  /*0c60*/  F2FP.F16.F32.PACK_AB R10, RZ, R10 ;  /* 0x0000000aff0a723e */ /* 0x000fe400000000ff */
[----:B------:R-:W-:-:S02]  /*0c70*/  F2FP.F16.F32.PACK_AB R4, RZ, R4 ;  /* 0x00000004ff04723e */ /* 0x000fc400000000ff */
[----:B------:R-:W-:Y:S02]  /*0c80*/  F2FP.F16.F32.PACK_AB R11, RZ, R11 ;  /* 0x0000000bff0b723e */ /* 0x000fe400000000ff */
[----:B------:R-:W-:Y:S01]  /*0c90*/  F2FP.F16.F32.PACK_AB R13, RZ, R13 ;  /* 0x0000000dff0d723e */ /* 0x000fe200000000ff */
[----:B------:R-:W-:Y:S04]  /*0ca0*/  STG.E.U16 desc[UR6][R2.64+0x5800], R24 ;  /* 0x0058001802007986 */ /* 0x000fe8000c101506 */
        /* <DEDUP_REMOVED lines=19> */
[----:B------:R-:W-:Y:S01]  /*0de0*/  STG.E.U16 desc[UR6][R2.64+0xf800], R13 ;  /* 0x00f8000d02007986 */ /* 0x000fe2000c101506 */
[----:B------:R-:W-:Y:S05]  /*0df0*/  EXIT ;  /* 0x000000000000794d */ /* 0x000fea0003800000 */
.L_x_0:
[----:B------:R-:W-:-:S00]  /*0e00*/  BRA `(.L_x_0) ;  /* 0xfffffffc00fc7947 */ /* 0x000fc0000383ffff */
[----:B------:R-:W-:-:S00]  /*0e10*/  NOP ;  /* 0x0000000000007918 */ /* 0x000fc00000000000 */
        /* <DEDUP_REMOVED lines=14> */
.L_x_4:


//--------------------- .text._Z31CudaTransposeSharedIntermediateI6__halfLi1024ELi2048ELi32ELi0EEvPT_S2_ --------------------------
	.section	.text._Z31CudaTransposeSharedIntermediateI6__halfLi1024ELi2048ELi32ELi0EEvPT_S2_,"ax",@progbits
	.align	128
        .global         _Z31CudaTransposeSharedIntermediateI6__halfLi1024ELi2048ELi32ELi0EEvPT_S2_
        .type           _Z31CudaTransposeSharedIntermediateI6__halfLi1024ELi2048ELi32ELi0EEvPT_S2_,@function
        .size           _Z31CudaTransposeSharedIntermediateI6__halfLi1024ELi2048ELi32ELi0EEvPT_S2_,(.L_x_5 - _Z31CudaTransposeSharedIntermediateI6__halfLi1024ELi2048ELi32ELi0EEvPT_S2_)
        .other          _Z31CudaTransposeSharedIntermediateI6__halfLi1024ELi2048ELi32ELi0EEvPT_S2_,@"STO_CUDA_ENTRY STV_DEFAULT"
_Z31CudaTransposeSharedIntermediateI6__halfLi1024ELi2048ELi32ELi0EEvPT_S2_:
.text._Z31CudaTransposeSharedIntermediateI6__halfLi1024ELi2048ELi32ELi0EEvPT_S2_:
        /* <DEDUP_REMOVED lines=224> */
.L_x_1:
        /* <DEDUP_REMOVED lines=16> */
.L_x_5:


//--------------------- .text._Z18CudaTransposeNaiveI6__halfLi1024ELi2048ELi4ELi1024EEvPT_S2_ --------------------------
	.section	.text._Z18CudaTransposeNaiveI6__halfLi1024ELi2048ELi4ELi1024EEvPT_S2_,"ax",@progbits
	.align	128
        .global         _Z18CudaTransposeNaiveI6__halfLi1024ELi2048ELi4ELi1024EEvPT_S2_
        .type           _Z18CudaTransposeNaiveI6__halfLi1024ELi2048ELi4ELi1024EEvPT_S2_,@function
        .size           _Z18CudaTransposeNaiveI6__halfLi1024ELi2048ELi4ELi1024EEvPT_S2_,(.L_x_6 - _Z18CudaTransposeNaiveI6__halfLi1024ELi2048ELi4ELi1024EEvPT_S2_)
        .other          _Z18CudaTransposeNaiveI6__halfLi1024ELi2048ELi4ELi1024EEvPT_S2_,@"STO_CUDA_ENTRY STV_DEFAULT"
_Z18CudaTransposeNaiveI6__halfLi1024ELi2048ELi4ELi1024EEvPT_S2_:
.text._Z18CudaTransposeNaiveI6__halfLi1024ELi2048ELi4ELi1024EEvPT_S2_:
[----:B------:R-:W-:Y:S01]  /*0000*/  LDC R1, c[0x0][0x37c] ;  /* 0x0000df00ff017b82 */ /* 0x000fe20000000800 */
[----:B------:R-:W0:Y:S07]  /*0010*/  S2R R0, SR_TID.X ;  /* 0x0000000000007919 */ /* 0x000e2e0000002100 */
[----:B------:R-:W1:Y:S01]  /*0020*/  S2UR UR4, SR_CTAID.X ;  /* 0x00000000000479c3 */ /* 0x000e620000002500 */
[----:B------:R-:W2:Y:S01]  /*0030*/  LDCU.64 UR6, c[0x0][0x358] ;  /* 0x00006b00ff0677ac */ /* 0x000ea20008000a00 */
[----:B------:R-:W3:Y:S06]  /*0040*/  S2R R7, SR_CTAID.Y ;  /* 0x0000000000077919 */ /* 0x000eec0000002600 */
[----:B------:R-:W4:Y:S01]  /*0050*/  LDC.64 R4, c[0x0][0x380] ;  /* 0x0000e000ff047b82 */ /* 0x000f220000000a00 */
[----:B-1----:R-:W-:-:S06]  /*0060*/  USHF.L.U32 UR4, UR4, 0xa, URZ ;  /* 0x0000000a04047899 */ /* 0x002fcc00080006ff */
[----:B0-----:R-:W-:-:S04]  /*0070*/  LOP3.LUT R0, R0, UR4, RZ, 0xfc, !PT ;  /* 0x0000000400007c12 */ /* 0x001fc8000f8efcff */
[----:B---3--:R-:W-:-:S05]  /*0080*/  LEA R3, R7, R0, 0xd ;  /* 0x0000000007037211 */ /* 0x008fca00078e68ff */
[----:B----4-:R-:W-:Y:S02]  /*0090*/  IMAD.WIDE R4, R3, 0x2, R4 ;  /* 0x0000000203047825 */ /* 0x010fe400078e0204 */
[----:B------:R-:W0:Y:S03]  /*00a0*/  LDC.64 R2, c[0x0][0x388] ;  /* 0x0000e200ff027b82 */ /* 0x000e260000000a00 */
[----:B--2---:R-:W2:Y:S01]  /*00b0*/  LDG.E.U16 R9, desc[UR6][R4.64] ;  /* 0x0000000604097981 */ /* 0x004ea2000c1e1500 */
[----:B------:R-:W-:-:S04]  /*00c0*/  LEA R7, R0, R7, 0x8 ;  /* 0x0000000700077211 */ /* 0x000fc800078e40ff */
[----:B------:R-:W-:-:S05]  /*00d0*/  SHF.L.U32 R7, R7, 0x2, RZ ;  /* 0x0000000207077819 */ /* 0x000fca00000006ff */
[----:B0-----:R-:W-:-:S05]  /*00e0*/  IMAD.WIDE R2, R7, 0x2, R2 ;  /* 0x0000000207027825 */ /* 0x001fca00078e0202 */
[----:B--2---:R-:W-:Y:S04]  /*00f0*/  STG.E.U16 desc[UR6][R2.64], R9 ;  /* 0x0000000902007986 */ /* 0x004fe8000c101506 */
[----:B------:R-:W2:Y:S04]  /*0100*/  LDG.E.U16 R7, desc[UR6][R4.64+0x1000] ;  /* 0x0010000604077981 */ /* 0x000ea8000c1e1500 */
[----:B--2---:R-:W-:Y:S04]  /*0110*/  STG.E.U16 desc[UR6][R2.64+0x2], R7 ;  /* 0x0000020702007986 */ /* 0x004fe8000c101506 */
[----:B------:R-:W2:Y:S04]  /*0120*/  LDG.E.U16 R11, desc[UR6][R4.64+0x2000] ;  /* 0x00200006040b7981 */ /* 0x000ea8000c1e1500 */
[----:B--2---:R-:W-:Y:S04]  /*0130*/  STG.E.U16 desc[UR6][R2.64+0x4], R11 ;  /* 0x0000040b02007986 */ /* 0x004fe8000c101506 */
[----:B------:R-:W2:Y:S04]  /*0140*/  LDG.E.U16 R13, desc[UR6][R4.64+0x3000] ;  /* 0x00300006040d7981 */ /* 0x000ea8000c1e1500 */
[----:B--2---:R-:W-:Y:S01]  /*0150*/  STG.E.U16 desc[UR6][R2.64+0x6], R13 ;  /* 0x0000060d02007986 */ /* 0x004fe2000c101506 */
[----:B------:R-:W-:Y:S05]  /*0160*/  EXIT ;  /* 0x000000000000794d */ /* 0x000fea0003800000 */
.L_x_2:
        /* <DEDUP_REMOVED lines=9> */
.L_x_6:


//--------------------- .text._Z16CudaBaselineCopyI6__halfLi4EEvPT_S2_ --------------------------
	.section	.text._Z16CudaBaselineCopyI6__halfLi4EEvPT_S2_,"ax",@progbits
	.align	128
        .global         _Z16CudaBaselineCopyI6__halfLi4EEvPT_S2_
        .type           _Z16CudaBaselineCopyI6__halfLi4EEvPT_S2_,@function
        .size           _Z16CudaBaselineCopyI6__halfLi4EEvPT_S2_,(.L_x_7 - _Z16CudaBaselineCopyI6__halfLi4EEvPT_S2_)
        .other          _Z16CudaBaselineCopyI6__halfLi4EEvPT_S2_,@"STO_CUDA_ENTRY STV_DEFAULT"
_Z16CudaBaselineCopyI6__halfLi4EEvPT_S2_:
.text._Z16CudaBaselineCopyI6__halfLi4EEvPT_S2_:
[----:B------:R-:W-:Y:S01]  /*0000*/  LDC R1, c[0x0][0x37c] ;  /* 0x0000df00ff017b82 */ /* 0x000fe20000000800 */
[----:B------:R-:W0:Y:S07]  /*0010*/  S2R R7, SR_TID.X ;  /* 0x0000000000077919 */ /* 0x000e2e0000002100 */
[----:B------:R-:W1:Y:S01]  /*0020*/  S2UR UR6, SR_CTAID.X ;  /* 0x00000000000679c3 */ /* 0x000e620000002500 */
[----:B------:R-:W2:Y:S07]  /*0030*/  LDCU.64 UR4, c[0x0][0x358] ;  /* 0x00006b00ff0477ac */ /* 0x000eae0008000a00 */
[----:B------:R-:W1:Y:S08]  /*0040*/  LDC R16, c[0x0][0x360] ;  /* 0x0000d800ff107b82 */ /* 0x000e700000000800 */
[----:B------:R-:W3:Y:S08]  /*0050*/  LDC.64 R2, c[0x0][0x380] ;  /* 0x0000e000ff027b82 */ /* 0x000ef00000000a00 */
[----:B------:R-:W4:Y:S01]  /*0060*/  LDC.64 R4, c[0x0][0x388] ;  /* 0x0000e200ff047b82 */ /* 0x000f220000000a00 */
[----:B-1----:R-:W-:-:S05]  /*0070*/  IMAD R0, R16, UR6, RZ ;  /* 0x0000000610007c24 */ /* 0x002fca000f8e02ff */
[----:B0-----:R-:W-:-:S05]  /*0080*/  LEA R7, R0, R7, 0x2 ;  /* 0x0000000700077211 */ /* 0x001fca00078e10ff */
[----:B---3--:R-:W-:-:S05]  /*0090*/  IMAD.WIDE.U32 R8, R7, 0x2, R2 ;  /* 0x0000000207087825 */ /* 0x008fca00078e0002 */
[----:B--2---:R-:W2:Y:S01]  /*00a0*/  LDG.E.U16 R17, desc[UR4][R8.64] ;  /* 0x0000000408117981 */ /* 0x004ea2000c1e1500 */
[C---:B------:R-:W-:Y:S01]  /*00b0*/  IADD3 R11, PT, PT, R7.reuse, R16, RZ ;  /* 0x00000010070b7210 */ /* 0x040fe20007ffe0ff */
[----:B----4-:R-:W-:-:S04]  /*00c0*/  IMAD.WIDE.U32 R6, R7, 0x2, R4 ;  /* 0x0000000207067825 */ /* 0x010fc800078e0004 */
[C---:B------:R-:W-:Y:S01]  /*00d0*/  IMAD.WIDE.U32 R12, R11.reuse, 0x2, R2 ;  /* 0x000000020b0c7825 */ /* 0x040fe200078e0002 */
[C---:B------:R-:W-:Y:S01]  /*00e0*/  IADD3 R19, PT, PT, R11.reuse, R16, RZ ;  /* 0x000000100b137210 */ /* 0x040fe20007ffe0ff */
[----:B--2---:R-:W-:Y:S04]  /*00f0*/  STG.E.U16 desc[UR4][R6.64], R17 ;  /* 0x0000001106007986 */ /* 0x004fe8000c101504 */
[----:B------:R-:W2:Y:S01]  /*0100*/  LDG.E.U16 R13, desc[UR4][R12.64] ;  /* 0x000000040c0d7981 */ /* 0x000ea2000c1e1500 */
[----:B------:R-:W-:-:S04]  /*0110*/  IMAD.WIDE.U32 R10, R11, 0x2, R4 ;  /* 0x000000020b0a7825 */ /* 0x000fc800078e0004 */
[C---:B------:R-:W-:Y:S01]  /*0120*/  IMAD.WIDE.U32 R14, R19.reuse, 0x2, R2 ;  /* 0x00000002130e7825 */ /* 0x040fe200078e0002 */
[C---:B------:R-:W-:Y:S01]  /*0130*/  IADD3 R21, PT, PT, R19.reuse, R16, RZ ;  /* 0x0000001013157210 */ /* 0x040fe20007ffe0ff */
[----:B--2---:R-:W-:Y:S04]  /*0140*/  STG.E.U16 desc[UR4][R10.64], R13 ;  /* 0x0000000d0a007986 */ /* 0x004fe8000c101504 */
[----:B------:R-:W2:Y:S01]  /*0150*/  LDG.E.U16 R15, desc[UR4][R14.64] ;  /* 0x000000040e0f7981 */ /* 0x000ea2000c1e1500 */
[----:B------:R-:W-:-:S04]  /*0160*/  IMAD.WIDE.U32 R8, R19, 0x2, R4 ;  /* 0x0000000213087825 */ /* 0x000fc800078e0004 */
[C---:B------:R-:W-:Y:S01]  /*0170*/  IMAD.WIDE.U32 R2, R21.reuse, 0x2, R2 ;  /* 0x0000000215027825 */ /* 0x040fe200078e0002 */
[----:B--2---:R-:W-:Y:S05]  /*0180*/  STG.E.U16 desc[UR4][R8.64], R15 ;  /* 0x0000000f08007986 */ /* 0x004fea000c101504 */
[----:B------:R-:W2:Y:S01]  /*0190*/  LDG.E.U16 R3, desc[UR4][R2.64] ;  /* 0x0000000402037981 */ /* 0x000ea2000c1e1500 */
[----:B------:R-:W-:-:S05]  /*01a0*/  IMAD.WIDE.U32 R4, R21, 0x2, R4 ;  /* 0x0000000215047825 */ /* 0x000fca00078e0004 */
[----:B--2---:R-:W-:Y:S01]  /*01b0*/  STG.E.U16 desc[UR4][R4.64], R3 ;  /* 0x0000000304007986 */ /* 0x004fe2000c101504 */
[----:B------:R-:W-:Y:S05]  /*01c0*/  EXIT ;  /* 0x000000000000794d */ /* 0x000fea0003800000 */
.L_x_3:
        /* <DEDUP_REMOVED lines=11> */
.L_x_7:


//--------------------- .nv.shared._Z31CudaTransposeSharedIntermediateI6__halfLi1024ELi2048ELi32ELi1EEvPT_S2_ --------------------------
	.section	.nv.shared._Z31CudaTransposeSharedIntermediateI6__halfLi1024ELi2048ELi32ELi1EEvPT_S2_,"aw",@nobits
	.sectionflags	@""
	.align	4
.nv.shared._Z31CudaTransposeSharedIntermediateI6__halfLi1024ELi2048ELi32ELi1EEvPT_S2_:
	.zero		5248


//--------------------- .nv.shared.reserved.0     --------------------------
	.section	.nv.shared.reserved.0,"aw",@nobits
	.weak		__nv_reservedSMEM_offset_0_alias
	.size		__nv_reservedSMEM_offset_0_alias, 0, 64
	.other		__nv_reservedSMEM_offset_0_alias,@"STO_CUDA_RESERVED_SHARED STV_DEFAULT"
__nv_reservedSMEM_offset_0_alias:
	.zero		0
	.zero		64


//--------------------- .nv.shared._Z31CudaTransposeSharedIntermediateI6__halfLi1024ELi2048ELi32ELi0EEvPT_S2_ --------------------------
	.section	.nv.shared._Z31CudaTransposeSharedIntermediateI6__halfLi1024ELi2048ELi32ELi0EEvPT_S2_,"aw",@nobits
	.sectionflags	@""
	.align	4
.nv.shared._Z31CudaTransposeSharedIntermediateI6__halfLi1024ELi2048ELi32ELi0EEvPT_S2_:
	.zero		5120


//--------------------- .nv.constant0._Z31CudaTransposeSharedIntermediateI6__halfLi1024ELi2048ELi32ELi1EEvPT_S2_ --------------------------
	.section	.nv.constant0._Z31CudaTransposeSharedIntermediateI6__halfLi1024ELi2048ELi32ELi1EEvPT_S2_,"a",@progbits
	.sectionflags	@""
	.align	4
.nv.constant0._Z31CudaTransposeSharedIntermediateI6__halfLi1024ELi2048ELi32ELi1EEvPT_S2_:
	.zero		912


//--------------------- .nv.constant0._Z31CudaTransposeSharedIntermediateI6__halfLi1024ELi2048ELi32ELi0EEvPT_S2_ --------------------------
	.section	.nv.constant0._Z31CudaTransposeSharedIntermediateI6__halfLi1024ELi2048ELi32ELi0EEvPT_S2_,"a",@progbits
	.sectionflags	@""
	.align	4
.nv.constant0._Z31CudaTransposeSharedIntermediateI6__halfLi1024ELi2048ELi32ELi0EEvPT_S2_:
	.zero		912


//--------------------- .nv.constant0._Z18CudaTransposeNaiveI6__halfLi1024ELi2048ELi4ELi1024EEvPT_S2_ --------------------------
	.section	.nv.constant0._Z18CudaTransposeNaiveI6__halfLi1024ELi2048ELi4ELi1024EEvPT_S2_,"a",@progbits
	.sectionflags	@""
	.align	4
.nv.constant0._Z18CudaTransposeNaiveI6__halfLi1024ELi2048ELi4ELi1024EEvPT_S2_:
	.zero		912


//--------------------- .nv.constant0._Z16CudaBaselineCopyI6__halfLi4EEvPT_S2_ --------------------------
	.section	.nv.constant0._Z16CudaBaselineCopyI6__halfLi4EEvPT_S2_,"a",@progbits
	.sectionflags	@""
	.align	4
.nv.constant0._Z16CudaBaselineCopyI6__halfLi4EEvPT_S2_:
	.zero		912


//--------------------- SYMBOLS --------------------------

	.type		.nv.reservedSmem.offset0,@object
	.size		.nv.reservedSmem.offset0,0x4
	.type		.nv.reservedSmem.cap,@object
	.size		.nv.reservedSmem.cap,0x4
